//
// Generated by NVIDIA NVVM Compiler
//
// Compiler Build ID: CL-36424714
// Cuda compilation tools, release 13.0, V13.0.88
// Based on NVVM 20.0.0
//

.version 9.0
.target sm_100
.address_size 64

	// .globl	_Z17im2col_gpu_kernelIfEvPT_PKS0_iiiiiiiiiii
.global .align 4 .b8 precalc_xorwow_matrix[102400];
.global .align 4 .b8 precalc_xorwow_offset_matrix[102400];
.global .align 4 .b8 mrg32k3aM1[2304];
.global .align 4 .b8 mrg32k3aM2[2304];
.global .align 4 .b8 mrg32k3aM1SubSeq[2016];
.global .align 4 .b8 mrg32k3aM2SubSeq[2016];
.global .align 4 .b8 mrg32k3aM1Seq[2304];
.global .align 4 .b8 mrg32k3aM2Seq[2304];
.const .align 8 .b8 __cr_lgamma_table[72];

.visible .entry _Z17im2col_gpu_kernelIfEvPT_PKS0_iiiiiiiiiii(
	.param .u64 .ptr .align 1 _Z17im2col_gpu_kernelIfEvPT_PKS0_iiiiiiiiiii_param_0,
	.param .u64 .ptr .align 1 _Z17im2col_gpu_kernelIfEvPT_PKS0_iiiiiiiiiii_param_1,
	.param .u32 _Z17im2col_gpu_kernelIfEvPT_PKS0_iiiiiiiiiii_param_2,
	.param .u32 _Z17im2col_gpu_kernelIfEvPT_PKS0_iiiiiiiiiii_param_3,
	.param .u32 _Z17im2col_gpu_kernelIfEvPT_PKS0_iiiiiiiiiii_param_4,
	.param .u32 _Z17im2col_gpu_kernelIfEvPT_PKS0_iiiiiiiiiii_param_5,
	.param .u32 _Z17im2col_gpu_kernelIfEvPT_PKS0_iiiiiiiiiii_param_6,
	.param .u32 _Z17im2col_gpu_kernelIfEvPT_PKS0_iiiiiiiiiii_param_7,
	.param .u32 _Z17im2col_gpu_kernelIfEvPT_PKS0_iiiiiiiiiii_param_8,
	.param .u32 _Z17im2col_gpu_kernelIfEvPT_PKS0_iiiiiiiiiii_param_9,
	.param .u32 _Z17im2col_gpu_kernelIfEvPT_PKS0_iiiiiiiiiii_param_10,
	.param .u32 _Z17im2col_gpu_kernelIfEvPT_PKS0_iiiiiiiiiii_param_11,
	.param .u32 _Z17im2col_gpu_kernelIfEvPT_PKS0_iiiiiiiiiii_param_12
)
{
	.reg .pred 	%p<94>;
	.reg .b32 	%r<76>;
	.reg .b32 	%f<61>;
	.reg .b64 	%rd<90>;

	ld.param.u64 	%rd27, [_Z17im2col_gpu_kernelIfEvPT_PKS0_iiiiiiiiiii_param_0];
	ld.param.u64 	%rd28, [_Z17im2col_gpu_kernelIfEvPT_PKS0_iiiiiiiiiii_param_1];
	ld.param.u32 	%r23, [_Z17im2col_gpu_kernelIfEvPT_PKS0_iiiiiiiiiii_param_2];
	ld.param.u32 	%r24, [_Z17im2col_gpu_kernelIfEvPT_PKS0_iiiiiiiiiii_param_3];
	ld.param.u32 	%r33, [_Z17im2col_gpu_kernelIfEvPT_PKS0_iiiiiiiiiii_param_4];
	ld.param.u32 	%r25, [_Z17im2col_gpu_kernelIfEvPT_PKS0_iiiiiiiiiii_param_5];
	ld.param.u32 	%r26, [_Z17im2col_gpu_kernelIfEvPT_PKS0_iiiiiiiiiii_param_6];
	ld.param.u32 	%r27, [_Z17im2col_gpu_kernelIfEvPT_PKS0_iiiiiiiiiii_param_7];
	ld.param.u32 	%r28, [_Z17im2col_gpu_kernelIfEvPT_PKS0_iiiiiiiiiii_param_8];
	ld.param.u32 	%r29, [_Z17im2col_gpu_kernelIfEvPT_PKS0_iiiiiiiiiii_param_9];
	ld.param.u32 	%r30, [_Z17im2col_gpu_kernelIfEvPT_PKS0_iiiiiiiiiii_param_10];
	ld.param.u32 	%r31, [_Z17im2col_gpu_kernelIfEvPT_PKS0_iiiiiiiiiii_param_11];
	ld.param.u32 	%r32, [_Z17im2col_gpu_kernelIfEvPT_PKS0_iiiiiiiiiii_param_12];
	cvta.to.global.u64 	%rd1, %rd28;
	mov.u32 	%r34, %tid.x;
	mov.u32 	%r35, %ctaid.x;
	mov.u32 	%r36, %ntid.x;
	mad.lo.s32 	%r1, %r35, %r36, %r34;
	setp.ge.s32 	%p2, %r1, %r33;
	@%p2 bra 	$L__BB0_46;
	cvta.to.global.u64 	%rd29, %rd27;
	div.s32 	%r37, %r1, %r23;
	div.s32 	%r38, %r37, %r24;
	mul.lo.s32 	%r39, %r37, %r23;
	sub.s32 	%r40, %r1, %r39;
	mul.lo.s32 	%r41, %r38, %r24;
	sub.s32 	%r42, %r37, %r41;
	mul.lo.s32 	%r43, %r40, %r29;
	sub.s32 	%r2, %r43, %r31;
	mul.lo.s32 	%r44, %r42, %r30;
	sub.s32 	%r3, %r44, %r32;
	mad.lo.s32 	%r45, %r38, %r26, %r3;
	mad.lo.s32 	%r46, %r45, %r25, %r2;
	cvt.s64.s32 	%rd2, %r46;
	mul.lo.s32 	%r47, %r27, %r24;
	mul.lo.s32 	%r48, %r47, %r28;
	mad.lo.s32 	%r49, %r48, %r38, %r42;
	mad.lo.s32 	%r50, %r49, %r23, %r40;
	mul.wide.s32 	%rd30, %r50, 4;
	add.s64 	%rd89, %rd29, %rd30;
	setp.lt.s32 	%p3, %r28, 1;
	@%p3 bra 	$L__BB0_46;
	setp.lt.s32 	%p4, %r27, 1;
	mul.lo.s32 	%r4, %r24, %r23;
	@%p4 bra 	$L__BB0_46;
	and.b32  	%r5, %r27, 7;
	add.s32 	%r6, %r5, -1;
	and.b32  	%r7, %r27, 3;
	and.b32  	%r8, %r27, 2147483640;
	and.b32  	%r9, %r27, 1;
	mov.b32 	%r71, 0;
$L__BB0_4:
	setp.lt.u32 	%p5, %r27, 8;
	add.s32 	%r53, %r71, %r3;
	setp.gt.s32 	%p6, %r53, -1;
	setp.lt.s32 	%p7, %r53, %r26;
	and.pred  	%p1, %p6, %p7;
	mul.lo.s32 	%r11, %r71, %r25;
	mov.b32 	%r74, 0;
	@%p5 bra 	$L__BB0_23;
	mov.b32 	%r72, 0;
$L__BB0_6:
	.pragma "nounroll";
	add.s32 	%r13, %r72, %r2;
	setp.gt.s32 	%p8, %r13, -1;
	setp.lt.s32 	%p9, %r13, %r25;
	and.pred  	%p10, %p8, %p9;
	and.pred  	%p12, %p1, %p10;
	mov.f32 	%f46, 0f00000000;
	not.pred 	%p13, %p12;
	@%p13 bra 	$L__BB0_8;
	add.s32 	%r55, %r72, %r11;
	cvt.s64.s32 	%rd32, %r55;
	add.s64 	%rd33, %rd32, %rd2;
	shl.b64 	%rd34, %rd33, 2;
	add.s64 	%rd35, %rd1, %rd34;
	ld.global.f32 	%f46, [%rd35];
$L__BB0_8:
	st.global.f32 	[%rd89], %f46;
	add.s32 	%r56, %r13, 1;
	setp.gt.s32 	%p14, %r56, -1;
	setp.lt.s32 	%p15, %r56, %r25;
	and.pred  	%p16, %p14, %p15;
	and.pred  	%p17, %p1, %p16;
	cvt.s64.s32 	%rd36, %r11;
	cvt.s64.s32 	%rd37, %r72;
	add.s64 	%rd38, %rd37, %rd36;
	add.s64 	%rd39, %rd38, %rd2;
	shl.b64 	%rd40, %rd39, 2;
	add.s64 	%rd6, %rd1, %rd40;
	mov.f32 	%f47, 0f00000000;
	not.pred 	%p18, %p17;
	@%p18 bra 	$L__BB0_10;
	ld.global.f32 	%f47, [%rd6+4];
$L__BB0_10:
	mul.wide.s32 	%rd41, %r4, 4;
	add.s64 	%rd7, %rd89, %rd41;
	st.global.f32 	[%rd7], %f47;
	add.s32 	%r57, %r13, 2;
	setp.gt.s32 	%p19, %r57, -1;
	setp.lt.s32 	%p20, %r57, %r25;
	and.pred  	%p21, %p19, %p20;
	and.pred  	%p22, %p1, %p21;
	mov.f32 	%f48, 0f00000000;
	not.pred 	%p23, %p22;
	@%p23 bra 	$L__BB0_12;
	ld.global.f32 	%f48, [%rd6+8];
$L__BB0_12:
	add.s64 	%rd8, %rd7, %rd41;
	st.global.f32 	[%rd8], %f48;
	add.s32 	%r58, %r13, 3;
	setp.gt.s32 	%p24, %r58, -1;
	setp.lt.s32 	%p25, %r58, %r25;
	and.pred  	%p26, %p24, %p25;
	and.pred  	%p27, %p1, %p26;
	mov.f32 	%f49, 0f00000000;
	not.pred 	%p28, %p27;
	@%p28 bra 	$L__BB0_14;
	ld.global.f32 	%f49, [%rd6+12];
$L__BB0_14:
	add.s64 	%rd9, %rd8, %rd41;
	st.global.f32 	[%rd9], %f49;
	add.s32 	%r59, %r13, 4;
	setp.gt.s32 	%p29, %r59, -1;
	setp.lt.s32 	%p30, %r59, %r25;
	and.pred  	%p31, %p29, %p30;
	and.pred  	%p32, %p1, %p31;
	mov.f32 	%f50, 0f00000000;
	not.pred 	%p33, %p32;
	@%p33 bra 	$L__BB0_16;
	ld.global.f32 	%f50, [%rd6+16];
$L__BB0_16:
	add.s64 	%rd10, %rd9, %rd41;
	st.global.f32 	[%rd10], %f50;
	add.s32 	%r60, %r13, 5;
	setp.gt.s32 	%p34, %r60, -1;
	setp.lt.s32 	%p35, %r60, %r25;
	and.pred  	%p36, %p34, %p35;
	and.pred  	%p37, %p1, %p36;
	mov.f32 	%f51, 0f00000000;
	not.pred 	%p38, %p37;
	@%p38 bra 	$L__BB0_18;
	ld.global.f32 	%f51, [%rd6+20];
$L__BB0_18:
	add.s64 	%rd11, %rd10, %rd41;
	st.global.f32 	[%rd11], %f51;
	add.s32 	%r61, %r13, 6;
	setp.gt.s32 	%p39, %r61, -1;
	setp.lt.s32 	%p40, %r61, %r25;
	and.pred  	%p41, %p39, %p40;
	and.pred  	%p42, %p1, %p41;
	mov.f32 	%f52, 0f00000000;
	not.pred 	%p43, %p42;
	@%p43 bra 	$L__BB0_20;
	ld.global.f32 	%f52, [%rd6+24];
$L__BB0_20:
	add.s64 	%rd12, %rd11, %rd41;
	st.global.f32 	[%rd12], %f52;
	add.s32 	%r62, %r13, 7;
	setp.gt.s32 	%p44, %r62, -1;
	setp.lt.s32 	%p45, %r62, %r25;
	and.pred  	%p46, %p44, %p45;
	and.pred  	%p47, %p1, %p46;
	mov.f32 	%f53, 0f00000000;
	not.pred 	%p48, %p47;
	@%p48 bra 	$L__BB0_22;
	ld.global.f32 	%f53, [%rd6+28];
$L__BB0_22:
	add.s64 	%rd48, %rd12, %rd41;
	st.global.f32 	[%rd48], %f53;
	add.s64 	%rd89, %rd48, %rd41;
	add.s32 	%r72, %r72, 8;
	setp.ne.s32 	%p49, %r72, %r8;
	mov.u32 	%r74, %r8;
	@%p49 bra 	$L__BB0_6;
$L__BB0_23:
	setp.eq.s32 	%p50, %r5, 0;
	@%p50 bra 	$L__BB0_45;
	setp.lt.u32 	%p51, %r6, 3;
	@%p51 bra 	$L__BB0_34;
	add.s32 	%r16, %r74, %r2;
	setp.gt.s32 	%p52, %r16, -1;
	setp.lt.s32 	%p53, %r16, %r25;
	and.pred  	%p54, %p52, %p53;
	and.pred  	%p56, %p1, %p54;
	mov.f32 	%f54, 0f00000000;
	not.pred 	%p57, %p56;
	@%p57 bra 	$L__BB0_27;
	add.s32 	%r63, %r74, %r11;
	cvt.s64.s32 	%rd50, %r63;
	add.s64 	%rd51, %rd50, %rd2;
	shl.b64 	%rd52, %rd51, 2;
	add.s64 	%rd53, %rd1, %rd52;
	ld.global.f32 	%f54, [%rd53];
$L__BB0_27:
	st.global.f32 	[%rd89], %f54;
	add.s32 	%r64, %r16, 1;
	setp.gt.s32 	%p58, %r64, -1;
	setp.lt.s32 	%p59, %r64, %r25;
	and.pred  	%p60, %p58, %p59;
	and.pred  	%p61, %p1, %p60;
	cvt.s64.s32 	%rd54, %r11;
	cvt.u64.u32 	%rd55, %r74;
	add.s64 	%rd56, %rd55, %rd54;
	add.s64 	%rd57, %rd56, %rd2;
	shl.b64 	%rd58, %rd57, 2;
	add.s64 	%rd16, %rd1, %rd58;
	mov.f32 	%f55, 0f00000000;
	not.pred 	%p62, %p61;
	@%p62 bra 	$L__BB0_29;
	ld.global.f32 	%f55, [%rd16+4];
$L__BB0_29:
	mul.wide.s32 	%rd59, %r4, 4;
	add.s64 	%rd17, %rd89, %rd59;
	st.global.f32 	[%rd17], %f55;
	add.s32 	%r65, %r16, 2;
	setp.gt.s32 	%p63, %r65, -1;
	setp.lt.s32 	%p64, %r65, %r25;
	and.pred  	%p65, %p63, %p64;
	and.pred  	%p66, %p1, %p65;
	mov.f32 	%f56, 0f00000000;
	not.pred 	%p67, %p66;
	@%p67 bra 	$L__BB0_31;
	ld.global.f32 	%f56, [%rd16+8];
$L__BB0_31:
	add.s64 	%rd18, %rd17, %rd59;
	st.global.f32 	[%rd18], %f56;
	add.s32 	%r66, %r16, 3;
	setp.gt.s32 	%p68, %r66, -1;
	setp.lt.s32 	%p69, %r66, %r25;
	and.pred  	%p70, %p68, %p69;
	and.pred  	%p71, %p1, %p70;
	mov.f32 	%f57, 0f00000000;
	not.pred 	%p72, %p71;
	@%p72 bra 	$L__BB0_33;
	ld.global.f32 	%f57, [%rd16+12];
$L__BB0_33:
	add.s64 	%rd62, %rd18, %rd59;
	st.global.f32 	[%rd62], %f57;
	add.s64 	%rd89, %rd62, %rd59;
	add.s32 	%r74, %r74, 4;
$L__BB0_34:
	setp.eq.s32 	%p73, %r7, 0;
	@%p73 bra 	$L__BB0_45;
	setp.eq.s32 	%p74, %r7, 1;
	@%p74 bra 	$L__BB0_41;
	add.s32 	%r19, %r74, %r2;
	setp.gt.s32 	%p75, %r19, -1;
	setp.lt.s32 	%p76, %r19, %r25;
	and.pred  	%p77, %p75, %p76;
	and.pred  	%p79, %p1, %p77;
	mov.f32 	%f58, 0f00000000;
	not.pred 	%p80, %p79;
	@%p80 bra 	$L__BB0_38;
	add.s32 	%r67, %r74, %r11;
	cvt.s64.s32 	%rd64, %r67;
	add.s64 	%rd65, %rd64, %rd2;
	shl.b64 	%rd66, %rd65, 2;
	add.s64 	%rd67, %rd1, %rd66;
	ld.global.f32 	%f58, [%rd67];
$L__BB0_38:
	st.global.f32 	[%rd89], %f58;
	add.s32 	%r68, %r19, 1;
	setp.gt.s32 	%p81, %r68, -1;
	setp.lt.s32 	%p82, %r68, %r25;
	and.pred  	%p83, %p81, %p82;
	and.pred  	%p84, %p1, %p83;
	mov.f32 	%f59, 0f00000000;
	not.pred 	%p85, %p84;
	@%p85 bra 	$L__BB0_40;
	cvt.s64.s32 	%rd68, %r11;
	cvt.s64.s32 	%rd69, %r74;
	add.s64 	%rd70, %rd69, %rd68;
	add.s64 	%rd71, %rd70, %rd2;
	shl.b64 	%rd72, %rd71, 2;
	add.s64 	%rd73, %rd1, %rd72;
	ld.global.f32 	%f59, [%rd73+4];
$L__BB0_40:
	mul.wide.s32 	%rd74, %r4, 4;
	add.s64 	%rd75, %rd89, %rd74;
	st.global.f32 	[%rd75], %f59;
	add.s64 	%rd89, %rd75, %rd74;
	add.s32 	%r74, %r74, 2;
$L__BB0_41:
	setp.eq.s32 	%p86, %r9, 0;
	@%p86 bra 	$L__BB0_45;
	add.s32 	%r69, %r74, %r2;
	setp.gt.s32 	%p87, %r69, -1;
	setp.lt.s32 	%p88, %r69, %r25;
	and.pred  	%p89, %p87, %p88;
	and.pred  	%p91, %p1, %p89;
	mov.f32 	%f60, 0f00000000;
	not.pred 	%p92, %p91;
	@%p92 bra 	$L__BB0_44;
	add.s32 	%r70, %r74, %r11;
	cvt.s64.s32 	%rd76, %r70;
	add.s64 	%rd77, %rd76, %rd2;
	shl.b64 	%rd78, %rd77, 2;
	add.s64 	%rd79, %rd1, %rd78;
	ld.global.f32 	%f60, [%rd79];
$L__BB0_44:
	st.global.f32 	[%rd89], %f60;
	mul.wide.s32 	%rd80, %r4, 4;
	add.s64 	%rd89, %rd89, %rd80;
$L__BB0_45:
	add.s32 	%r71, %r71, 1;
	setp.ne.s32 	%p93, %r71, %r28;
	@%p93 bra 	$L__BB0_4;
$L__BB0_46:
	ret;

}
	// .globl	_Z17im2col_gpu_kernelIdEvPT_PKS0_iiiiiiiiiii
.visible .entry _Z17im2col_gpu_kernelIdEvPT_PKS0_iiiiiiiiiii(
	.param .u64 .ptr .align 1 _Z17im2col_gpu_kernelIdEvPT_PKS0_iiiiiiiiiii_param_0,
	.param .u64 .ptr .align 1 _Z17im2col_gpu_kernelIdEvPT_PKS0_iiiiiiiiiii_param_1,
	.param .u32 _Z17im2col_gpu_kernelIdEvPT_PKS0_iiiiiiiiiii_param_2,
	.param .u32 _Z17im2col_gpu_kernelIdEvPT_PKS0_iiiiiiiiiii_param_3,
	.param .u32 _Z17im2col_gpu_kernelIdEvPT_PKS0_iiiiiiiiiii_param_4,
	.param .u32 _Z17im2col_gpu_kernelIdEvPT_PKS0_iiiiiiiiiii_param_5,
	.param .u32 _Z17im2col_gpu_kernelIdEvPT_PKS0_iiiiiiiiiii_param_6,
	.param .u32 _Z17im2col_gpu_kernelIdEvPT_PKS0_iiiiiiiiiii_param_7,
	.param .u32 _Z17im2col_gpu_kernelIdEvPT_PKS0_iiiiiiiiiii_param_8,
	.param .u32 _Z17im2col_gpu_kernelIdEvPT_PKS0_iiiiiiiiiii_param_9,
	.param .u32 _Z17im2col_gpu_kernelIdEvPT_PKS0_iiiiiiiiiii_param_10,
	.param .u32 _Z17im2col_gpu_kernelIdEvPT_PKS0_iiiiiiiiiii_param_11,
	.param .u32 _Z17im2col_gpu_kernelIdEvPT_PKS0_iiiiiiiiiii_param_12
)
{
	.reg .pred 	%p<94>;
	.reg .b32 	%r<76>;
	.reg .b64 	%rd<90>;
	.reg .b64 	%fd<61>;

	ld.param.u64 	%rd27, [_Z17im2col_gpu_kernelIdEvPT_PKS0_iiiiiiiiiii_param_0];
	ld.param.u64 	%rd28, [_Z17im2col_gpu_kernelIdEvPT_PKS0_iiiiiiiiiii_param_1];
	ld.param.u32 	%r23, [_Z17im2col_gpu_kernelIdEvPT_PKS0_iiiiiiiiiii_param_2];
	ld.param.u32 	%r24, [_Z17im2col_gpu_kernelIdEvPT_PKS0_iiiiiiiiiii_param_3];
	ld.param.u32 	%r33, [_Z17im2col_gpu_kernelIdEvPT_PKS0_iiiiiiiiiii_param_4];
	ld.param.u32 	%r25, [_Z17im2col_gpu_kernelIdEvPT_PKS0_iiiiiiiiiii_param_5];
	ld.param.u32 	%r26, [_Z17im2col_gpu_kernelIdEvPT_PKS0_iiiiiiiiiii_param_6];
	ld.param.u32 	%r27, [_Z17im2col_gpu_kernelIdEvPT_PKS0_iiiiiiiiiii_param_7];
	ld.param.u32 	%r28, [_Z17im2col_gpu_kernelIdEvPT_PKS0_iiiiiiiiiii_param_8];
	ld.param.u32 	%r29, [_Z17im2col_gpu_kernelIdEvPT_PKS0_iiiiiiiiiii_param_9];
	ld.param.u32 	%r30, [_Z17im2col_gpu_kernelIdEvPT_PKS0_iiiiiiiiiii_param_10];
	ld.param.u32 	%r31, [_Z17im2col_gpu_kernelIdEvPT_PKS0_iiiiiiiiiii_param_11];
	ld.param.u32 	%r32, [_Z17im2col_gpu_kernelIdEvPT_PKS0_iiiiiiiiiii_param_12];
	cvta.to.global.u64 	%rd1, %rd28;
	mov.u32 	%r34, %tid.x;
	mov.u32 	%r35, %ctaid.x;
	mov.u32 	%r36, %ntid.x;
	mad.lo.s32 	%r1, %r35, %r36, %r34;
	setp.ge.s32 	%p2, %r1, %r33;
	@%p2 bra 	$L__BB1_46;
	cvta.to.global.u64 	%rd29, %rd27;
	div.s32 	%r37, %r1, %r23;
	div.s32 	%r38, %r37, %r24;
	mul.lo.s32 	%r39, %r37, %r23;
	sub.s32 	%r40, %r1, %r39;
	mul.lo.s32 	%r41, %r38, %r24;
	sub.s32 	%r42, %r37, %r41;
	mul.lo.s32 	%r43, %r40, %r29;
	sub.s32 	%r2, %r43, %r31;
	mul.lo.s32 	%r44, %r42, %r30;
	sub.s32 	%r3, %r44, %r32;
	mad.lo.s32 	%r45, %r38, %r26, %r3;
	mad.lo.s32 	%r46, %r45, %r25, %r2;
	cvt.s64.s32 	%rd2, %r46;
	mul.lo.s32 	%r47, %r27, %r24;
	mul.lo.s32 	%r48, %r47, %r28;
	mad.lo.s32 	%r49, %r48, %r38, %r42;
	mad.lo.s32 	%r50, %r49, %r23, %r40;
	mul.wide.s32 	%rd30, %r50, 8;
	add.s64 	%rd89, %rd29, %rd30;
	setp.lt.s32 	%p3, %r28, 1;
	@%p3 bra 	$L__BB1_46;
	setp.lt.s32 	%p4, %r27, 1;
	mul.lo.s32 	%r4, %r24, %r23;
	@%p4 bra 	$L__BB1_46;
	and.b32  	%r5, %r27, 7;
	add.s32 	%r6, %r5, -1;
	and.b32  	%r7, %r27, 3;
	and.b32  	%r8, %r27, 2147483640;
	and.b32  	%r9, %r27, 1;
	mov.b32 	%r71, 0;
$L__BB1_4:
	setp.lt.u32 	%p5, %r27, 8;
	add.s32 	%r53, %r71, %r3;
	setp.gt.s32 	%p6, %r53, -1;
	setp.lt.s32 	%p7, %r53, %r26;
	and.pred  	%p1, %p6, %p7;
	mul.lo.s32 	%r11, %r71, %r25;
	mov.b32 	%r74, 0;
	@%p5 bra 	$L__BB1_23;
	mov.b32 	%r72, 0;
$L__BB1_6:
	.pragma "nounroll";
	add.s32 	%r13, %r72, %r2;
	setp.gt.s32 	%p8, %r13, -1;
	setp.lt.s32 	%p9, %r13, %r25;
	and.pred  	%p10, %p8, %p9;
	and.pred  	%p12, %p1, %p10;
	mov.f64 	%fd46, 0d0000000000000000;
	not.pred 	%p13, %p12;
	@%p13 bra 	$L__BB1_8;
	add.s32 	%r55, %r72, %r11;
	cvt.s64.s32 	%rd32, %r55;
	add.s64 	%rd33, %rd32, %rd2;
	shl.b64 	%rd34, %rd33, 3;
	add.s64 	%rd35, %rd1, %rd34;
	ld.global.f64 	%fd46, [%rd35];
$L__BB1_8:
	st.global.f64 	[%rd89], %fd46;
	add.s32 	%r56, %r13, 1;
	setp.gt.s32 	%p14, %r56, -1;
	setp.lt.s32 	%p15, %r56, %r25;
	and.pred  	%p16, %p14, %p15;
	and.pred  	%p17, %p1, %p16;
	cvt.s64.s32 	%rd36, %r11;
	cvt.s64.s32 	%rd37, %r72;
	add.s64 	%rd38, %rd37, %rd36;
	add.s64 	%rd39, %rd38, %rd2;
	shl.b64 	%rd40, %rd39, 3;
	add.s64 	%rd6, %rd1, %rd40;
	mov.f64 	%fd47, 0d0000000000000000;
	not.pred 	%p18, %p17;
	@%p18 bra 	$L__BB1_10;
	ld.global.f64 	%fd47, [%rd6+8];
$L__BB1_10:
	mul.wide.s32 	%rd41, %r4, 8;
	add.s64 	%rd7, %rd89, %rd41;
	st.global.f64 	[%rd7], %fd47;
	add.s32 	%r57, %r13, 2;
	setp.gt.s32 	%p19, %r57, -1;
	setp.lt.s32 	%p20, %r57, %r25;
	and.pred  	%p21, %p19, %p20;
	and.pred  	%p22, %p1, %p21;
	mov.f64 	%fd48, 0d0000000000000000;
	not.pred 	%p23, %p22;
	@%p23 bra 	$L__BB1_12;
	ld.global.f64 	%fd48, [%rd6+16];
$L__BB1_12:
	add.s64 	%rd8, %rd7, %rd41;
	st.global.f64 	[%rd8], %fd48;
	add.s32 	%r58, %r13, 3;
	setp.gt.s32 	%p24, %r58, -1;
	setp.lt.s32 	%p25, %r58, %r25;
	and.pred  	%p26, %p24, %p25;
	and.pred  	%p27, %p1, %p26;
	mov.f64 	%fd49, 0d0000000000000000;
	not.pred 	%p28, %p27;
	@%p28 bra 	$L__BB1_14;
	ld.global.f64 	%fd49, [%rd6+24];
$L__BB1_14:
	add.s64 	%rd9, %rd8, %rd41;
	st.global.f64 	[%rd9], %fd49;
	add.s32 	%r59, %r13, 4;
	setp.gt.s32 	%p29, %r59, -1;
	setp.lt.s32 	%p30, %r59, %r25;
	and.pred  	%p31, %p29, %p30;
	and.pred  	%p32, %p1, %p31;
	mov.f64 	%fd50, 0d0000000000000000;
	not.pred 	%p33, %p32;
	@%p33 bra 	$L__BB1_16;
	ld.global.f64 	%fd50, [%rd6+32];
$L__BB1_16:
	add.s64 	%rd10, %rd9, %rd41;
	st.global.f64 	[%rd10], %fd50;
	add.s32 	%r60, %r13, 5;
	setp.gt.s32 	%p34, %r60, -1;
	setp.lt.s32 	%p35, %r60, %r25;
	and.pred  	%p36, %p34, %p35;
	and.pred  	%p37, %p1, %p36;
	mov.f64 	%fd51, 0d0000000000000000;
	not.pred 	%p38, %p37;
	@%p38 bra 	$L__BB1_18;
	ld.global.f64 	%fd51, [%rd6+40];
$L__BB1_18:
	add.s64 	%rd11, %rd10, %rd41;
	st.global.f64 	[%rd11], %fd51;
	add.s32 	%r61, %r13, 6;
	setp.gt.s32 	%p39, %r61, -1;
	setp.lt.s32 	%p40, %r61, %r25;
	and.pred  	%p41, %p39, %p40;
	and.pred  	%p42, %p1, %p41;
	mov.f64 	%fd52, 0d0000000000000000;
	not.pred 	%p43, %p42;
	@%p43 bra 	$L__BB1_20;
	ld.global.f64 	%fd52, [%rd6+48];
$L__BB1_20:
	add.s64 	%rd12, %rd11, %rd41;
	st.global.f64 	[%rd12], %fd52;
	add.s32 	%r62, %r13, 7;
	setp.gt.s32 	%p44, %r62, -1;
	setp.lt.s32 	%p45, %r62, %r25;
	and.pred  	%p46, %p44, %p45;
	and.pred  	%p47, %p1, %p46;
	mov.f64 	%fd53, 0d0000000000000000;
	not.pred 	%p48, %p47;
	@%p48 bra 	$L__BB1_22;
	ld.global.f64 	%fd53, [%rd6+56];
$L__BB1_22:
	add.s64 	%rd48, %rd12, %rd41;
	st.global.f64 	[%rd48], %fd53;
	add.s64 	%rd89, %rd48, %rd41;
	add.s32 	%r72, %r72, 8;
	setp.ne.s32 	%p49, %r72, %r8;
	mov.u32 	%r74, %r8;
	@%p49 bra 	$L__BB1_6;
$L__BB1_23:
	setp.eq.s32 	%p50, %r5, 0;
	@%p50 bra 	$L__BB1_45;
	setp.lt.u32 	%p51, %r6, 3;
	@%p51 bra 	$L__BB1_34;
	add.s32 	%r16, %r74, %r2;
	setp.gt.s32 	%p52, %r16, -1;
	setp.lt.s32 	%p53, %r16, %r25;
	and.pred  	%p54, %p52, %p53;
	and.pred  	%p56, %p1, %p54;
	mov.f64 	%fd54, 0d0000000000000000;
	not.pred 	%p57, %p56;
	@%p57 bra 	$L__BB1_27;
	add.s32 	%r63, %r74, %r11;
	cvt.s64.s32 	%rd50, %r63;
	add.s64 	%rd51, %rd50, %rd2;
	shl.b64 	%rd52, %rd51, 3;
	add.s64 	%rd53, %rd1, %rd52;
	ld.global.f64 	%fd54, [%rd53];
$L__BB1_27:
	st.global.f64 	[%rd89], %fd54;
	add.s32 	%r64, %r16, 1;
	setp.gt.s32 	%p58, %r64, -1;
	setp.lt.s32 	%p59, %r64, %r25;
	and.pred  	%p60, %p58, %p59;
	and.pred  	%p61, %p1, %p60;
	cvt.s64.s32 	%rd54, %r11;
	cvt.u64.u32 	%rd55, %r74;
	add.s64 	%rd56, %rd55, %rd54;
	add.s64 	%rd57, %rd56, %rd2;
	shl.b64 	%rd58, %rd57, 3;
	add.s64 	%rd16, %rd1, %rd58;
	mov.f64 	%fd55, 0d0000000000000000;
	not.pred 	%p62, %p61;
	@%p62 bra 	$L__BB1_29;
	ld.global.f64 	%fd55, [%rd16+8];
$L__BB1_29:
	mul.wide.s32 	%rd59, %r4, 8;
	add.s64 	%rd17, %rd89, %rd59;
	st.global.f64 	[%rd17], %fd55;
	add.s32 	%r65, %r16, 2;
	setp.gt.s32 	%p63, %r65, -1;
	setp.lt.s32 	%p64, %r65, %r25;
	and.pred  	%p65, %p63, %p64;
	and.pred  	%p66, %p1, %p65;
	mov.f64 	%fd56, 0d0000000000000000;
	not.pred 	%p67, %p66;
	@%p67 bra 	$L__BB1_31;
	ld.global.f64 	%fd56, [%rd16+16];
$L__BB1_31:
	add.s64 	%rd18, %rd17, %rd59;
	st.global.f64 	[%rd18], %fd56;
	add.s32 	%r66, %r16, 3;
	setp.gt.s32 	%p68, %r66, -1;
	setp.lt.s32 	%p69, %r66, %r25;
	and.pred  	%p70, %p68, %p69;
	and.pred  	%p71, %p1, %p70;
	mov.f64 	%fd57, 0d0000000000000000;
	not.pred 	%p72, %p71;
	@%p72 bra 	$L__BB1_33;
	ld.global.f64 	%fd57, [%rd16+24];
$L__BB1_33:
	add.s64 	%rd62, %rd18, %rd59;
	st.global.f64 	[%rd62], %fd57;
	add.s64 	%rd89, %rd62, %rd59;
	add.s32 	%r74, %r74, 4;
$L__BB1_34:
	setp.eq.s32 	%p73, %r7, 0;
	@%p73 bra 	$L__BB1_45;
	setp.eq.s32 	%p74, %r7, 1;
	@%p74 bra 	$L__BB1_41;
	add.s32 	%r19, %r74, %r2;
	setp.gt.s32 	%p75, %r19, -1;
	setp.lt.s32 	%p76, %r19, %r25;
	and.pred  	%p77, %p75, %p76;
	and.pred  	%p79, %p1, %p77;
	mov.f64 	%fd58, 0d0000000000000000;
	not.pred 	%p80, %p79;
	@%p80 bra 	$L__BB1_38;
	add.s32 	%r67, %r74, %r11;
	cvt.s64.s32 	%rd64, %r67;
	add.s64 	%rd65, %rd64, %rd2;
	shl.b64 	%rd66, %rd65, 3;
	add.s64 	%rd67, %rd1, %rd66;
	ld.global.f64 	%fd58, [%rd67];
$L__BB1_38:
	st.global.f64 	[%rd89], %fd58;
	add.s32 	%r68, %r19, 1;
	setp.gt.s32 	%p81, %r68, -1;
	setp.lt.s32 	%p82, %r68, %r25;
	and.pred  	%p83, %p81, %p82;
	and.pred  	%p84, %p1, %p83;
	mov.f64 	%fd59, 0d0000000000000000;
	not.pred 	%p85, %p84;
	@%p85 bra 	$L__BB1_40;
	cvt.s64.s32 	%rd68, %r11;
	cvt.s64.s32 	%rd69, %r74;
	add.s64 	%rd70, %rd69, %rd68;
	add.s64 	%rd71, %rd70, %rd2;
	shl.b64 	%rd72, %rd71, 3;
	add.s64 	%rd73, %rd1, %rd72;
	ld.global.f64 	%fd59, [%rd73+8];
$L__BB1_40:
	mul.wide.s32 	%rd74, %r4, 8;
	add.s64 	%rd75, %rd89, %rd74;
	st.global.f64 	[%rd75], %fd59;
	add.s64 	%rd89, %rd75, %rd74;
	add.s32 	%r74, %r74, 2;
$L__BB1_41:
	setp.eq.s32 	%p86, %r9, 0;
	@%p86 bra 	$L__BB1_45;
	add.s32 	%r69, %r74, %r2;
	setp.gt.s32 	%p87, %r69, -1;
	setp.lt.s32 	%p88, %r69, %r25;
	and.pred  	%p89, %p87, %p88;
	and.pred  	%p91, %p1, %p89;
	mov.f64 	%fd60, 0d0000000000000000;
	not.pred 	%p92, %p91;
	@%p92 bra 	$L__BB1_44;
	add.s32 	%r70, %r74, %r11;
	cvt.s64.s32 	%rd76, %r70;
	add.s64 	%rd77, %rd76, %rd2;
	shl.b64 	%rd78, %rd77, 3;
	add.s64 	%rd79, %rd1, %rd78;
	ld.global.f64 	%fd60, [%rd79];
$L__BB1_44:
	st.global.f64 	[%rd89], %fd60;
	mul.wide.s32 	%rd80, %r4, 8;
	add.s64 	%rd89, %rd89, %rd80;
$L__BB1_45:
	add.s32 	%r71, %r71, 1;
	setp.ne.s32 	%p93, %r71, %r28;
	@%p93 bra 	$L__BB1_4;
$L__BB1_46:
	ret;

}
	// .globl	_Z23im2col_gpu_local_kernelIfEvPT_PKS0_iiiiiiiiiiiii
.visible .entry _Z23im2col_gpu_local_kernelIfEvPT_PKS0_iiiiiiiiiiiii(
	.param .u64 .ptr .align 1 _Z23im2col_gpu_local_kernelIfEvPT_PKS0_iiiiiiiiiiiii_param_0,
	.param .u64 .ptr .align 1 _Z23im2col_gpu_local_kernelIfEvPT_PKS0_iiiiiiiiiiiii_param_1,
	.param .u32 _Z23im2col_gpu_local_kernelIfEvPT_PKS0_iiiiiiiiiiiii_param_2,
	.param .u32 _Z23im2col_gpu_local_kernelIfEvPT_PKS0_iiiiiiiiiiiii_param_3,
	.param .u32 _Z23im2col_gpu_local_kernelIfEvPT_PKS0_iiiiiiiiiiiii_param_4,
	.param .u32 _Z23im2col_gpu_local_kernelIfEvPT_PKS0_iiiiiiiiiiiii_param_5,
	.param .u32 _Z23im2col_gpu_local_kernelIfEvPT_PKS0_iiiiiiiiiiiii_param_6,
	.param .u32 _Z23im2col_gpu_local_kernelIfEvPT_PKS0_iiiiiiiiiiiii_param_7,
	.param .u32 _Z23im2col_gpu_local_kernelIfEvPT_PKS0_iiiiiiiiiiiii_param_8,
	.param .u32 _Z23im2col_gpu_local_kernelIfEvPT_PKS0_iiiiiiiiiiiii_param_9,
	.param .u32 _Z23im2col_gpu_local_kernelIfEvPT_PKS0_iiiiiiiiiiiii_param_10,
	.param .u32 _Z23im2col_gpu_local_kernelIfEvPT_PKS0_iiiiiiiiiiiii_param_11,
	.param .u32 _Z23im2col_gpu_local_kernelIfEvPT_PKS0_iiiiiiiiiiiii_param_12,
	.param .u32 _Z23im2col_gpu_local_kernelIfEvPT_PKS0_iiiiiiiiiiiii_param_13,
	.param .u32 _Z23im2col_gpu_local_kernelIfEvPT_PKS0_iiiiiiiiiiiii_param_14
)
{
	.reg .pred 	%p<94>;
	.reg .b32 	%r<81>;
	.reg .b32 	%f<61>;
	.reg .b64 	%rd<90>;

	ld.param.u64 	%rd27, [_Z23im2col_gpu_local_kernelIfEvPT_PKS0_iiiiiiiiiiiii_param_0];
	ld.param.u64 	%rd28, [_Z23im2col_gpu_local_kernelIfEvPT_PKS0_iiiiiiiiiiiii_param_1];
	ld.param.u32 	%r23, [_Z23im2col_gpu_local_kernelIfEvPT_PKS0_iiiiiiiiiiiii_param_2];
	ld.param.u32 	%r24, [_Z23im2col_gpu_local_kernelIfEvPT_PKS0_iiiiiiiiiiiii_param_3];
	ld.param.u32 	%r35, [_Z23im2col_gpu_local_kernelIfEvPT_PKS0_iiiiiiiiiiiii_param_4];
	ld.param.u32 	%r25, [_Z23im2col_gpu_local_kernelIfEvPT_PKS0_iiiiiiiiiiiii_param_5];
	ld.param.u32 	%r26, [_Z23im2col_gpu_local_kernelIfEvPT_PKS0_iiiiiiiiiiiii_param_6];
	ld.param.u32 	%r27, [_Z23im2col_gpu_local_kernelIfEvPT_PKS0_iiiiiiiiiiiii_param_7];
	ld.param.u32 	%r28, [_Z23im2col_gpu_local_kernelIfEvPT_PKS0_iiiiiiiiiiiii_param_8];
	ld.param.u32 	%r29, [_Z23im2col_gpu_local_kernelIfEvPT_PKS0_iiiiiiiiiiiii_param_9];
	ld.param.u32 	%r30, [_Z23im2col_gpu_local_kernelIfEvPT_PKS0_iiiiiiiiiiiii_param_10];
	ld.param.u32 	%r31, [_Z23im2col_gpu_local_kernelIfEvPT_PKS0_iiiiiiiiiiiii_param_11];
	ld.param.u32 	%r32, [_Z23im2col_gpu_local_kernelIfEvPT_PKS0_iiiiiiiiiiiii_param_12];
	ld.param.u32 	%r33, [_Z23im2col_gpu_local_kernelIfEvPT_PKS0_iiiiiiiiiiiii_param_13];
	ld.param.u32 	%r34, [_Z23im2col_gpu_local_kernelIfEvPT_PKS0_iiiiiiiiiiiii_param_14];
	cvta.to.global.u64 	%rd1, %rd28;
	mov.u32 	%r36, %tid.x;
	mov.u32 	%r37, %ctaid.x;
	mov.u32 	%r38, %ntid.x;
	mad.lo.s32 	%r1, %r37, %r38, %r36;
	setp.ge.s32 	%p2, %r1, %r35;
	@%p2 bra 	$L__BB2_46;
	cvta.to.global.u64 	%rd29, %rd27;
	div.s32 	%r39, %r1, %r23;
	mul.lo.s32 	%r40, %r39, %r23;
	sub.s32 	%r41, %r1, %r40;
	div.s32 	%r42, %r39, %r24;
	mul.lo.s32 	%r43, %r42, %r24;
	sub.s32 	%r44, %r39, %r43;
	mul.lo.s32 	%r45, %r41, %r29;
	sub.s32 	%r2, %r45, %r31;
	mul.lo.s32 	%r46, %r44, %r30;
	sub.s32 	%r3, %r46, %r32;
	mad.lo.s32 	%r47, %r42, %r26, %r3;
	mad.lo.s32 	%r48, %r47, %r25, %r2;
	cvt.s64.s32 	%rd2, %r48;
	mad.lo.s32 	%r49, %r44, %r23, %r41;
	mul.lo.s32 	%r50, %r34, %r33;
	mul.lo.s32 	%r51, %r27, %r24;
	mul.lo.s32 	%r52, %r51, %r28;
	mad.lo.s32 	%r53, %r52, %r42, %r44;
	mad.lo.s32 	%r54, %r50, %r49, %r41;
	mad.lo.s32 	%r55, %r53, %r23, %r54;
	mul.wide.s32 	%rd30, %r55, 4;
	add.s64 	%rd89, %rd29, %rd30;
	setp.lt.s32 	%p3, %r28, 1;
	@%p3 bra 	$L__BB2_46;
	setp.lt.s32 	%p4, %r27, 1;
	mul.lo.s32 	%r4, %r24, %r23;
	@%p4 bra 	$L__BB2_46;
	and.b32  	%r5, %r27, 7;
	add.s32 	%r6, %r5, -1;
	and.b32  	%r7, %r27, 3;
	and.b32  	%r8, %r27, 2147483640;
	and.b32  	%r9, %r27, 1;
	mov.b32 	%r76, 0;
$L__BB2_4:
	setp.lt.u32 	%p5, %r27, 8;
	add.s32 	%r58, %r76, %r3;
	setp.gt.s32 	%p6, %r58, -1;
	setp.lt.s32 	%p7, %r58, %r26;
	and.pred  	%p1, %p6, %p7;
	mul.lo.s32 	%r11, %r76, %r25;
	mov.b32 	%r79, 0;
	@%p5 bra 	$L__BB2_23;
	mov.b32 	%r77, 0;
$L__BB2_6:
	.pragma "nounroll";
	add.s32 	%r13, %r77, %r2;
	setp.gt.s32 	%p8, %r13, -1;
	setp.lt.s32 	%p9, %r13, %r25;
	and.pred  	%p10, %p8, %p9;
	and.pred  	%p12, %p1, %p10;
	mov.f32 	%f46, 0f00000000;
	not.pred 	%p13, %p12;
	@%p13 bra 	$L__BB2_8;
	add.s32 	%r60, %r77, %r11;
	cvt.s64.s32 	%rd32, %r60;
	add.s64 	%rd33, %rd32, %rd2;
	shl.b64 	%rd34, %rd33, 2;
	add.s64 	%rd35, %rd1, %rd34;
	ld.global.f32 	%f46, [%rd35];
$L__BB2_8:
	st.global.f32 	[%rd89], %f46;
	add.s32 	%r61, %r13, 1;
	setp.gt.s32 	%p14, %r61, -1;
	setp.lt.s32 	%p15, %r61, %r25;
	and.pred  	%p16, %p14, %p15;
	and.pred  	%p17, %p1, %p16;
	cvt.s64.s32 	%rd36, %r11;
	cvt.s64.s32 	%rd37, %r77;
	add.s64 	%rd38, %rd37, %rd36;
	add.s64 	%rd39, %rd38, %rd2;
	shl.b64 	%rd40, %rd39, 2;
	add.s64 	%rd6, %rd1, %rd40;
	mov.f32 	%f47, 0f00000000;
	not.pred 	%p18, %p17;
	@%p18 bra 	$L__BB2_10;
	ld.global.f32 	%f47, [%rd6+4];
$L__BB2_10:
	mul.wide.s32 	%rd41, %r4, 4;
	add.s64 	%rd7, %rd89, %rd41;
	st.global.f32 	[%rd7], %f47;
	add.s32 	%r62, %r13, 2;
	setp.gt.s32 	%p19, %r62, -1;
	setp.lt.s32 	%p20, %r62, %r25;
	and.pred  	%p21, %p19, %p20;
	and.pred  	%p22, %p1, %p21;
	mov.f32 	%f48, 0f00000000;
	not.pred 	%p23, %p22;
	@%p23 bra 	$L__BB2_12;
	ld.global.f32 	%f48, [%rd6+8];
$L__BB2_12:
	add.s64 	%rd8, %rd7, %rd41;
	st.global.f32 	[%rd8], %f48;
	add.s32 	%r63, %r13, 3;
	setp.gt.s32 	%p24, %r63, -1;
	setp.lt.s32 	%p25, %r63, %r25;
	and.pred  	%p26, %p24, %p25;
	and.pred  	%p27, %p1, %p26;
	mov.f32 	%f49, 0f00000000;
	not.pred 	%p28, %p27;
	@%p28 bra 	$L__BB2_14;
	ld.global.f32 	%f49, [%rd6+12];
$L__BB2_14:
	add.s64 	%rd9, %rd8, %rd41;
	st.global.f32 	[%rd9], %f49;
	add.s32 	%r64, %r13, 4;
	setp.gt.s32 	%p29, %r64, -1;
	setp.lt.s32 	%p30, %r64, %r25;
	and.pred  	%p31, %p29, %p30;
	and.pred  	%p32, %p1, %p31;
	mov.f32 	%f50, 0f00000000;
	not.pred 	%p33, %p32;
	@%p33 bra 	$L__BB2_16;
	ld.global.f32 	%f50, [%rd6+16];
$L__BB2_16:
	add.s64 	%rd10, %rd9, %rd41;
	st.global.f32 	[%rd10], %f50;
	add.s32 	%r65, %r13, 5;
	setp.gt.s32 	%p34, %r65, -1;
	setp.lt.s32 	%p35, %r65, %r25;
	and.pred  	%p36, %p34, %p35;
	and.pred  	%p37, %p1, %p36;
	mov.f32 	%f51, 0f00000000;
	not.pred 	%p38, %p37;
	@%p38 bra 	$L__BB2_18;
	ld.global.f32 	%f51, [%rd6+20];
$L__BB2_18:
	add.s64 	%rd11, %rd10, %rd41;
	st.global.f32 	[%rd11], %f51;
	add.s32 	%r66, %r13, 6;
	setp.gt.s32 	%p39, %r66, -1;
	setp.lt.s32 	%p40, %r66, %r25;
	and.pred  	%p41, %p39, %p40;
	and.pred  	%p42, %p1, %p41;
	mov.f32 	%f52, 0f00000000;
	not.pred 	%p43, %p42;
	@%p43 bra 	$L__BB2_20;
	ld.global.f32 	%f52, [%rd6+24];
$L__BB2_20:
	add.s64 	%rd12, %rd11, %rd41;
	st.global.f32 	[%rd12], %f52;
	add.s32 	%r67, %r13, 7;
	setp.gt.s32 	%p44, %r67, -1;
	setp.lt.s32 	%p45, %r67, %r25;
	and.pred  	%p46, %p44, %p45;
	and.pred  	%p47, %p1, %p46;
	mov.f32 	%f53, 0f00000000;
	not.pred 	%p48, %p47;
	@%p48 bra 	$L__BB2_22;
	ld.global.f32 	%f53, [%rd6+28];
$L__BB2_22:
	add.s64 	%rd48, %rd12, %rd41;
	st.global.f32 	[%rd48], %f53;
	add.s64 	%rd89, %rd48, %rd41;
	add.s32 	%r77, %r77, 8;
	setp.ne.s32 	%p49, %r77, %r8;
	mov.u32 	%r79, %r8;
	@%p49 bra 	$L__BB2_6;
$L__BB2_23:
	setp.eq.s32 	%p50, %r5, 0;
	@%p50 bra 	$L__BB2_45;
	setp.lt.u32 	%p51, %r6, 3;
	@%p51 bra 	$L__BB2_34;
	add.s32 	%r16, %r79, %r2;
	setp.gt.s32 	%p52, %r16, -1;
	setp.lt.s32 	%p53, %r16, %r25;
	and.pred  	%p54, %p52, %p53;
	and.pred  	%p56, %p1, %p54;
	mov.f32 	%f54, 0f00000000;
	not.pred 	%p57, %p56;
	@%p57 bra 	$L__BB2_27;
	add.s32 	%r68, %r79, %r11;
	cvt.s64.s32 	%rd50, %r68;
	add.s64 	%rd51, %rd50, %rd2;
	shl.b64 	%rd52, %rd51, 2;
	add.s64 	%rd53, %rd1, %rd52;
	ld.global.f32 	%f54, [%rd53];
$L__BB2_27:
	st.global.f32 	[%rd89], %f54;
	add.s32 	%r69, %r16, 1;
	setp.gt.s32 	%p58, %r69, -1;
	setp.lt.s32 	%p59, %r69, %r25;
	and.pred  	%p60, %p58, %p59;
	and.pred  	%p61, %p1, %p60;
	cvt.s64.s32 	%rd54, %r11;
	cvt.u64.u32 	%rd55, %r79;
	add.s64 	%rd56, %rd55, %rd54;
	add.s64 	%rd57, %rd56, %rd2;
	shl.b64 	%rd58, %rd57, 2;
	add.s64 	%rd16, %rd1, %rd58;
	mov.f32 	%f55, 0f00000000;
	not.pred 	%p62, %p61;
	@%p62 bra 	$L__BB2_29;
	ld.global.f32 	%f55, [%rd16+4];
$L__BB2_29:
	mul.wide.s32 	%rd59, %r4, 4;
	add.s64 	%rd17, %rd89, %rd59;
	st.global.f32 	[%rd17], %f55;
	add.s32 	%r70, %r16, 2;
	setp.gt.s32 	%p63, %r70, -1;
	setp.lt.s32 	%p64, %r70, %r25;
	and.pred  	%p65, %p63, %p64;
	and.pred  	%p66, %p1, %p65;
	mov.f32 	%f56, 0f00000000;
	not.pred 	%p67, %p66;
	@%p67 bra 	$L__BB2_31;
	ld.global.f32 	%f56, [%rd16+8];
$L__BB2_31:
	add.s64 	%rd18, %rd17, %rd59;
	st.global.f32 	[%rd18], %f56;
	add.s32 	%r71, %r16, 3;
	setp.gt.s32 	%p68, %r71, -1;
	setp.lt.s32 	%p69, %r71, %r25;
	and.pred  	%p70, %p68, %p69;
	and.pred  	%p71, %p1, %p70;
	mov.f32 	%f57, 0f00000000;
	not.pred 	%p72, %p71;
	@%p72 bra 	$L__BB2_33;
	ld.global.f32 	%f57, [%rd16+12];
$L__BB2_33:
	add.s64 	%rd62, %rd18, %rd59;
	st.global.f32 	[%rd62], %f57;
	add.s64 	%rd89, %rd62, %rd59;
	add.s32 	%r79, %r79, 4;
$L__BB2_34:
	setp.eq.s32 	%p73, %r7, 0;
	@%p73 bra 	$L__BB2_45;
	setp.eq.s32 	%p74, %r7, 1;
	@%p74 bra 	$L__BB2_41;
	add.s32 	%r19, %r79, %r2;
	setp.gt.s32 	%p75, %r19, -1;
	setp.lt.s32 	%p76, %r19, %r25;
	and.pred  	%p77, %p75, %p76;
	and.pred  	%p79, %p1, %p77;
	mov.f32 	%f58, 0f00000000;
	not.pred 	%p80, %p79;
	@%p80 bra 	$L__BB2_38;
	add.s32 	%r72, %r79, %r11;
	cvt.s64.s32 	%rd64, %r72;
	add.s64 	%rd65, %rd64, %rd2;
	shl.b64 	%rd66, %rd65, 2;
	add.s64 	%rd67, %rd1, %rd66;
	ld.global.f32 	%f58, [%rd67];
$L__BB2_38:
	st.global.f32 	[%rd89], %f58;
	add.s32 	%r73, %r19, 1;
	setp.gt.s32 	%p81, %r73, -1;
	setp.lt.s32 	%p82, %r73, %r25;
	and.pred  	%p83, %p81, %p82;
	and.pred  	%p84, %p1, %p83;
	mov.f32 	%f59, 0f00000000;
	not.pred 	%p85, %p84;
	@%p85 bra 	$L__BB2_40;
	cvt.s64.s32 	%rd68, %r11;
	cvt.s64.s32 	%rd69, %r79;
	add.s64 	%rd70, %rd69, %rd68;
	add.s64 	%rd71, %rd70, %rd2;
	shl.b64 	%rd72, %rd71, 2;
	add.s64 	%rd73, %rd1, %rd72;
	ld.global.f32 	%f59, [%rd73+4];
$L__BB2_40:
	mul.wide.s32 	%rd74, %r4, 4;
	add.s64 	%rd75, %rd89, %rd74;
	st.global.f32 	[%rd75], %f59;
	add.s64 	%rd89, %rd75, %rd74;
	add.s32 	%r79, %r79, 2;
$L__BB2_41:
	setp.eq.s32 	%p86, %r9, 0;
	@%p86 bra 	$L__BB2_45;
	add.s32 	%r74, %r79, %r2;
	setp.gt.s32 	%p87, %r74, -1;
	setp.lt.s32 	%p88, %r74, %r25;
	and.pred  	%p89, %p87, %p88;
	and.pred  	%p91, %p1, %p89;
	mov.f32 	%f60, 0f00000000;
	not.pred 	%p92, %p91;
	@%p92 bra 	$L__BB2_44;
	add.s32 	%r75, %r79, %r11;
	cvt.s64.s32 	%rd76, %r75;
	add.s64 	%rd77, %rd76, %rd2;
	shl.b64 	%rd78, %rd77, 2;
	add.s64 	%rd79, %rd1, %rd78;
	ld.global.f32 	%f60, [%rd79];
$L__BB2_44:
	st.global.f32 	[%rd89], %f60;
	mul.wide.s32 	%rd80, %r4, 4;
	add.s64 	%rd89, %rd89, %rd80;
$L__BB2_45:
	add.s32 	%r76, %r76, 1;
	setp.ne.s32 	%p93, %r76, %r28;
	@%p93 bra 	$L__BB2_4;
$L__BB2_46:
	ret;

}
	// .globl	_Z23im2col_gpu_local_kernelIdEvPT_PKS0_iiiiiiiiiiiii
.visible .entry _Z23im2col_gpu_local_kernelIdEvPT_PKS0_iiiiiiiiiiiii(
	.param .u64 .ptr .align 1 _Z23im2col_gpu_local_kernelIdEvPT_PKS0_iiiiiiiiiiiii_param_0,
	.param .u64 .ptr .align 1 _Z23im2col_gpu_local_kernelIdEvPT_PKS0_iiiiiiiiiiiii_param_1,
	.param .u32 _Z23im2col_gpu_local_kernelIdEvPT_PKS0_iiiiiiiiiiiii_param_2,
	.param .u32 _Z23im2col_gpu_local_kernelIdEvPT_PKS0_iiiiiiiiiiiii_param_3,
	.param .u32 _Z23im2col_gpu_local_kernelIdEvPT_PKS0_iiiiiiiiiiiii_param_4,
	.param .u32 _Z23im2col_gpu_local_kernelIdEvPT_PKS0_iiiiiiiiiiiii_param_5,
	.param .u32 _Z23im2col_gpu_local_kernelIdEvPT_PKS0_iiiiiiiiiiiii_param_6,
	.param .u32 _Z23im2col_gpu_local_kernelIdEvPT_PKS0_iiiiiiiiiiiii_param_7,
	.param .u32 _Z23im2col_gpu_local_kernelIdEvPT_PKS0_iiiiiiiiiiiii_param_8,
	.param .u32 _Z23im2col_gpu_local_kernelIdEvPT_PKS0_iiiiiiiiiiiii_param_9,
	.param .u32 _Z23im2col_gpu_local_kernelIdEvPT_PKS0_iiiiiiiiiiiii_param_10,
	.param .u32 _Z23im2col_gpu_local_kernelIdEvPT_PKS0_iiiiiiiiiiiii_param_11,
	.param .u32 _Z23im2col_gpu_local_kernelIdEvPT_PKS0_iiiiiiiiiiiii_param_12,
	.param .u32 _Z23im2col_gpu_local_kernelIdEvPT_PKS0_iiiiiiiiiiiii_param_13,
	.param .u32 _Z23im2col_gpu_local_kernelIdEvPT_PKS0_iiiiiiiiiiiii_param_14
)
{
	.reg .pred 	%p<94>;
	.reg .b32 	%r<81>;
	.reg .b64 	%rd<90>;
	.reg .b64 	%fd<61>;

	ld.param.u64 	%rd27, [_Z23im2col_gpu_local_kernelIdEvPT_PKS0_iiiiiiiiiiiii_param_0];
	ld.param.u64 	%rd28, [_Z23im2col_gpu_local_kernelIdEvPT_PKS0_iiiiiiiiiiiii_param_1];
	ld.param.u32 	%r23, [_Z23im2col_gpu_local_kernelIdEvPT_PKS0_iiiiiiiiiiiii_param_2];
	ld.param.u32 	%r24, [_Z23im2col_gpu_local_kernelIdEvPT_PKS0_iiiiiiiiiiiii_param_3];
	ld.param.u32 	%r35, [_Z23im2col_gpu_local_kernelIdEvPT_PKS0_iiiiiiiiiiiii_param_4];
	ld.param.u32 	%r25, [_Z23im2col_gpu_local_kernelIdEvPT_PKS0_iiiiiiiiiiiii_param_5];
	ld.param.u32 	%r26, [_Z23im2col_gpu_local_kernelIdEvPT_PKS0_iiiiiiiiiiiii_param_6];
	ld.param.u32 	%r27, [_Z23im2col_gpu_local_kernelIdEvPT_PKS0_iiiiiiiiiiiii_param_7];
	ld.param.u32 	%r28, [_Z23im2col_gpu_local_kernelIdEvPT_PKS0_iiiiiiiiiiiii_param_8];
	ld.param.u32 	%r29, [_Z23im2col_gpu_local_kernelIdEvPT_PKS0_iiiiiiiiiiiii_param_9];
	ld.param.u32 	%r30, [_Z23im2col_gpu_local_kernelIdEvPT_PKS0_iiiiiiiiiiiii_param_10];
	ld.param.u32 	%r31, [_Z23im2col_gpu_local_kernelIdEvPT_PKS0_iiiiiiiiiiiii_param_11];
	ld.param.u32 	%r32, [_Z23im2col_gpu_local_kernelIdEvPT_PKS0_iiiiiiiiiiiii_param_12];
	ld.param.u32 	%r33, [_Z23im2col_gpu_local_kernelIdEvPT_PKS0_iiiiiiiiiiiii_param_13];
	ld.param.u32 	%r34, [_Z23im2col_gpu_local_kernelIdEvPT_PKS0_iiiiiiiiiiiii_param_14];
	cvta.to.global.u64 	%rd1, %rd28;
	mov.u32 	%r36, %tid.x;
	mov.u32 	%r37, %ctaid.x;
	mov.u32 	%r38, %ntid.x;
	mad.lo.s32 	%r1, %r37, %r38, %r36;
	setp.ge.s32 	%p2, %r1, %r35;
	@%p2 bra 	$L__BB3_46;
	cvta.to.global.u64 	%rd29, %rd27;
	div.s32 	%r39, %r1, %r23;
	mul.lo.s32 	%r40, %r39, %r23;
	sub.s32 	%r41, %r1, %r40;
	div.s32 	%r42, %r39, %r24;
	mul.lo.s32 	%r43, %r42, %r24;
	sub.s32 	%r44, %r39, %r43;
	mul.lo.s32 	%r45, %r41, %r29;
	sub.s32 	%r2, %r45, %r31;
	mul.lo.s32 	%r46, %r44, %r30;
	sub.s32 	%r3, %r46, %r32;
	mad.lo.s32 	%r47, %r42, %r26, %r3;
	mad.lo.s32 	%r48, %r47, %r25, %r2;
	cvt.s64.s32 	%rd2, %r48;
	mad.lo.s32 	%r49, %r44, %r23, %r41;
	mul.lo.s32 	%r50, %r34, %r33;
	mul.lo.s32 	%r51, %r27, %r24;
	mul.lo.s32 	%r52, %r51, %r28;
	mad.lo.s32 	%r53, %r52, %r42, %r44;
	mad.lo.s32 	%r54, %r50, %r49, %r41;
	mad.lo.s32 	%r55, %r53, %r23, %r54;
	mul.wide.s32 	%rd30, %r55, 8;
	add.s64 	%rd89, %rd29, %rd30;
	setp.lt.s32 	%p3, %r28, 1;
	@%p3 bra 	$L__BB3_46;
	setp.lt.s32 	%p4, %r27, 1;
	mul.lo.s32 	%r4, %r24, %r23;
	@%p4 bra 	$L__BB3_46;
	and.b32  	%r5, %r27, 7;
	add.s32 	%r6, %r5, -1;
	and.b32  	%r7, %r27, 3;
	and.b32  	%r8, %r27, 2147483640;
	and.b32  	%r9, %r27, 1;
	mov.b32 	%r76, 0;
$L__BB3_4:
	setp.lt.u32 	%p5, %r27, 8;
	add.s32 	%r58, %r76, %r3;
	setp.gt.s32 	%p6, %r58, -1;
	setp.lt.s32 	%p7, %r58, %r26;
	and.pred  	%p1, %p6, %p7;
	mul.lo.s32 	%r11, %r76, %r25;
	mov.b32 	%r79, 0;
	@%p5 bra 	$L__BB3_23;
	mov.b32 	%r77, 0;
$L__BB3_6:
	.pragma "nounroll";
	add.s32 	%r13, %r77, %r2;
	setp.gt.s32 	%p8, %r13, -1;
	setp.lt.s32 	%p9, %r13, %r25;
	and.pred  	%p10, %p8, %p9;
	and.pred  	%p12, %p1, %p10;
	mov.f64 	%fd46, 0d0000000000000000;
	not.pred 	%p13, %p12;
	@%p13 bra 	$L__BB3_8;
	add.s32 	%r60, %r77, %r11;
	cvt.s64.s32 	%rd32, %r60;
	add.s64 	%rd33, %rd32, %rd2;
	shl.b64 	%rd34, %rd33, 3;
	add.s64 	%rd35, %rd1, %rd34;
	ld.global.f64 	%fd46, [%rd35];
$L__BB3_8:
	st.global.f64 	[%rd89], %fd46;
	add.s32 	%r61, %r13, 1;
	setp.gt.s32 	%p14, %r61, -1;
	setp.lt.s32 	%p15, %r61, %r25;
	and.pred  	%p16, %p14, %p15;
	and.pred  	%p17, %p1, %p16;
	cvt.s64.s32 	%rd36, %r11;
	cvt.s64.s32 	%rd37, %r77;
	add.s64 	%rd38, %rd37, %rd36;
	add.s64 	%rd39, %rd38, %rd2;
	shl.b64 	%rd40, %rd39, 3;
	add.s64 	%rd6, %rd1, %rd40;
	mov.f64 	%fd47, 0d0000000000000000;
	not.pred 	%p18, %p17;
	@%p18 bra 	$L__BB3_10;
	ld.global.f64 	%fd47, [%rd6+8];
$L__BB3_10:
	mul.wide.s32 	%rd41, %r4, 8;
	add.s64 	%rd7, %rd89, %rd41;
	st.global.f64 	[%rd7], %fd47;
	add.s32 	%r62, %r13, 2;
	setp.gt.s32 	%p19, %r62, -1;
	setp.lt.s32 	%p20, %r62, %r25;
	and.pred  	%p21, %p19, %p20;
	and.pred  	%p22, %p1, %p21;
	mov.f64 	%fd48, 0d0000000000000000;
	not.pred 	%p23, %p22;
	@%p23 bra 	$L__BB3_12;
	ld.global.f64 	%fd48, [%rd6+16];
$L__BB3_12:
	add.s64 	%rd8, %rd7, %rd41;
	st.global.f64 	[%rd8], %fd48;
	add.s32 	%r63, %r13, 3;
	setp.gt.s32 	%p24, %r63, -1;
	setp.lt.s32 	%p25, %r63, %r25;
	and.pred  	%p26, %p24, %p25;
	and.pred  	%p27, %p1, %p26;
	mov.f64 	%fd49, 0d0000000000000000;
	not.pred 	%p28, %p27;
	@%p28 bra 	$L__BB3_14;
	ld.global.f64 	%fd49, [%rd6+24];
$L__BB3_14:
	add.s64 	%rd9, %rd8, %rd41;
	st.global.f64 	[%rd9], %fd49;
	add.s32 	%r64, %r13, 4;
	setp.gt.s32 	%p29, %r64, -1;
	setp.lt.s32 	%p30, %r64, %r25;
	and.pred  	%p31, %p29, %p30;
	and.pred  	%p32, %p1, %p31;
	mov.f64 	%fd50, 0d0000000000000000;
	not.pred 	%p33, %p32;
	@%p33 bra 	$L__BB3_16;
	ld.global.f64 	%fd50, [%rd6+32];
$L__BB3_16:
	add.s64 	%rd10, %rd9, %rd41;
	st.global.f64 	[%rd10], %fd50;
	add.s32 	%r65, %r13, 5;
	setp.gt.s32 	%p34, %r65, -1;
	setp.lt.s32 	%p35, %r65, %r25;
	and.pred  	%p36, %p34, %p35;
	and.pred  	%p37, %p1, %p36;
	mov.f64 	%fd51, 0d0000000000000000;
	not.pred 	%p38, %p37;
	@%p38 bra 	$L__BB3_18;
	ld.global.f64 	%fd51, [%rd6+40];
$L__BB3_18:
	add.s64 	%rd11, %rd10, %rd41;
	st.global.f64 	[%rd11], %fd51;
	add.s32 	%r66, %r13, 6;
	setp.gt.s32 	%p39, %r66, -1;
	setp.lt.s32 	%p40, %r66, %r25;
	and.pred  	%p41, %p39, %p40;
	and.pred  	%p42, %p1, %p41;
	mov.f64 	%fd52, 0d0000000000000000;
	not.pred 	%p43, %p42;
	@%p43 bra 	$L__BB3_20;
	ld.global.f64 	%fd52, [%rd6+48];
$L__BB3_20:
	add.s64 	%rd12, %rd11, %rd41;
	st.global.f64 	[%rd12], %fd52;
	add.s32 	%r67, %r13, 7;
	setp.gt.s32 	%p44, %r67, -1;
	setp.lt.s32 	%p45, %r67, %r25;
	and.pred  	%p46, %p44, %p45;
	and.pred  	%p47, %p1, %p46;
	mov.f64 	%fd53, 0d0000000000000000;
	not.pred 	%p48, %p47;
	@%p48 bra 	$L__BB3_22;
	ld.global.f64 	%fd53, [%rd6+56];
$L__BB3_22:
	add.s64 	%rd48, %rd12, %rd41;
	st.global.f64 	[%rd48], %fd53;
	add.s64 	%rd89, %rd48, %rd41;
	add.s32 	%r77, %r77, 8;
	setp.ne.s32 	%p49, %r77, %r8;
	mov.u32 	%r79, %r8;
	@%p49 bra 	$L__BB3_6;
$L__BB3_23:
	setp.eq.s32 	%p50, %r5, 0;
	@%p50 bra 	$L__BB3_45;
	setp.lt.u32 	%p51, %r6, 3;
	@%p51 bra 	$L__BB3_34;
	add.s32 	%r16, %r79, %r2;
	setp.gt.s32 	%p52, %r16, -1;
	setp.lt.s32 	%p53, %r16, %r25;
	and.pred  	%p54, %p52, %p53;
	and.pred  	%p56, %p1, %p54;
	mov.f64 	%fd54, 0d0000000000000000;
	not.pred 	%p57, %p56;
	@%p57 bra 	$L__BB3_27;
	add.s32 	%r68, %r79, %r11;
	cvt.s64.s32 	%rd50, %r68;
	add.s64 	%rd51, %rd50, %rd2;
	shl.b64 	%rd52, %rd51, 3;
	add.s64 	%rd53, %rd1, %rd52;
	ld.global.f64 	%fd54, [%rd53];
$L__BB3_27:
	st.global.f64 	[%rd89], %fd54;
	add.s32 	%r69, %r16, 1;
	setp.gt.s32 	%p58, %r69, -1;
	setp.lt.s32 	%p59, %r69, %r25;
	and.pred  	%p60, %p58, %p59;
	and.pred  	%p61, %p1, %p60;
	cvt.s64.s32 	%rd54, %r11;
	cvt.u64.u32 	%rd55, %r79;
	add.s64 	%rd56, %rd55, %rd54;
	add.s64 	%rd57, %rd56, %rd2;
	shl.b64 	%rd58, %rd57, 3;
	add.s64 	%rd16, %rd1, %rd58;
	mov.f64 	%fd55, 0d0000000000000000;
	not.pred 	%p62, %p61;
	@%p62 bra 	$L__BB3_29;
	ld.global.f64 	%fd55, [%rd16+8];
$L__BB3_29:
	mul.wide.s32 	%rd59, %r4, 8;
	add.s64 	%rd17, %rd89, %rd59;
	st.global.f64 	[%rd17], %fd55;
	add.s32 	%r70, %r16, 2;
	setp.gt.s32 	%p63, %r70, -1;
	setp.lt.s32 	%p64, %r70, %r25;
	and.pred  	%p65, %p63, %p64;
	and.pred  	%p66, %p1, %p65;
	mov.f64 	%fd56, 0d0000000000000000;
	not.pred 	%p67, %p66;
	@%p67 bra 	$L__BB3_31;
	ld.global.f64 	%fd56, [%rd16+16];
$L__BB3_31:
	add.s64 	%rd18, %rd17, %rd59;
	st.global.f64 	[%rd18], %fd56;
	add.s32 	%r71, %r16, 3;
	setp.gt.s32 	%p68, %r71, -1;
	setp.lt.s32 	%p69, %r71, %r25;
	and.pred  	%p70, %p68, %p69;
	and.pred  	%p71, %p1, %p70;
	mov.f64 	%fd57, 0d0000000000000000;
	not.pred 	%p72, %p71;
	@%p72 bra 	$L__BB3_33;
	ld.global.f64 	%fd57, [%rd16+24];
$L__BB3_33:
	add.s64 	%rd62, %rd18, %rd59;
	st.global.f64 	[%rd62], %fd57;
	add.s64 	%rd89, %rd62, %rd59;
	add.s32 	%r79, %r79, 4;
$L__BB3_34:
	setp.eq.s32 	%p73, %r7, 0;
	@%p73 bra 	$L__BB3_45;
	setp.eq.s32 	%p74, %r7, 1;
	@%p74 bra 	$L__BB3_41;
	add.s32 	%r19, %r79, %r2;
	setp.gt.s32 	%p75, %r19, -1;
	setp.lt.s32 	%p76, %r19, %r25;
	and.pred  	%p77, %p75, %p76;
	and.pred  	%p79, %p1, %p77;
	mov.f64 	%fd58, 0d0000000000000000;
	not.pred 	%p80, %p79;
	@%p80 bra 	$L__BB3_38;
	add.s32 	%r72, %r79, %r11;
	cvt.s64.s32 	%rd64, %r72;
	add.s64 	%rd65, %rd64, %rd2;
	shl.b64 	%rd66, %rd65, 3;
	add.s64 	%rd67, %rd1, %rd66;
	ld.global.f64 	%fd58, [%rd67];
$L__BB3_38:
	st.global.f64 	[%rd89], %fd58;
	add.s32 	%r73, %r19, 1;
	setp.gt.s32 	%p81, %r73, -1;
	setp.lt.s32 	%p82, %r73, %r25;
	and.pred  	%p83, %p81, %p82;
	and.pred  	%p84, %p1, %p83;
	mov.f64 	%fd59, 0d0000000000000000;
	not.pred 	%p85, %p84;
	@%p85 bra 	$L__BB3_40;
	cvt.s64.s32 	%rd68, %r11;
	cvt.s64.s32 	%rd69, %r79;
	add.s64 	%rd70, %rd69, %rd68;
	add.s64 	%rd71, %rd70, %rd2;
	shl.b64 	%rd72, %rd71, 3;
	add.s64 	%rd73, %rd1, %rd72;
	ld.global.f64 	%fd59, [%rd73+8];
$L__BB3_40:
	mul.wide.s32 	%rd74, %r4, 8;
	add.s64 	%rd75, %rd89, %rd74;
	st.global.f64 	[%rd75], %fd59;
	add.s64 	%rd89, %rd75, %rd74;
	add.s32 	%r79, %r79, 2;
$L__BB3_41:
	setp.eq.s32 	%p86, %r9, 0;
	@%p86 bra 	$L__BB3_45;
	add.s32 	%r74, %r79, %r2;
	setp.gt.s32 	%p87, %r74, -1;
	setp.lt.s32 	%p88, %r74, %r25;
	and.pred  	%p89, %p87, %p88;
	and.pred  	%p91, %p1, %p89;
	mov.f64 	%fd60, 0d0000000000000000;
	not.pred 	%p92, %p91;
	@%p92 bra 	$L__BB3_44;
	add.s32 	%r75, %r79, %r11;
	cvt.s64.s32 	%rd76, %r75;
	add.s64 	%rd77, %rd76, %rd2;
	shl.b64 	%rd78, %rd77, 3;
	add.s64 	%rd79, %rd1, %rd78;
	ld.global.f64 	%fd60, [%rd79];
$L__BB3_44:
	st.global.f64 	[%rd89], %fd60;
	mul.wide.s32 	%rd80, %r4, 8;
	add.s64 	%rd89, %rd89, %rd80;
$L__BB3_45:
	add.s32 	%r76, %r76, 1;
	setp.ne.s32 	%p93, %r76, %r28;
	@%p93 bra 	$L__BB3_4;
$L__BB3_46:
	ret;

}
	// .globl	_Z17col2im_gpu_kernelIfEvPT_PKS0_iiiiiiiiiiii
.visible .entry _Z17col2im_gpu_kernelIfEvPT_PKS0_iiiiiiiiiiii(
	.param .u64 .ptr .align 1 _Z17col2im_gpu_kernelIfEvPT_PKS0_iiiiiiiiiiii_param_0,
	.param .u64 .ptr .align 1 _Z17col2im_gpu_kernelIfEvPT_PKS0_iiiiiiiiiiii_param_1,
	.param .u32 _Z17col2im_gpu_kernelIfEvPT_PKS0_iiiiiiiiiiii_param_2,
	.param .u32 _Z17col2im_gpu_kernelIfEvPT_PKS0_iiiiiiiiiiii_param_3,
	.param .u32 _Z17col2im_gpu_kernelIfEvPT_PKS0_iiiiiiiiiiii_param_4,
	.param .u32 _Z17col2im_gpu_kernelIfEvPT_PKS0_iiiiiiiiiiii_param_5,
	.param .u32 _Z17col2im_gpu_kernelIfEvPT_PKS0_iiiiiiiiiiii_param_6,
	.param .u32 _Z17col2im_gpu_kernelIfEvPT_PKS0_iiiiiiiiiiii_param_7,
	.param .u32 _Z17col2im_gpu_kernelIfEvPT_PKS0_iiiiiiiiiiii_param_8,
	.param .u32 _Z17col2im_gpu_kernelIfEvPT_PKS0_iiiiiiiiiiii_param_9,
	.param .u32 _Z17col2im_gpu_kernelIfEvPT_PKS0_iiiiiiiiiiii_param_10,
	.param .u32 _Z17col2im_gpu_kernelIfEvPT_PKS0_iiiiiiiiiiii_param_11,
	.param .u32 _Z17col2im_gpu_kernelIfEvPT_PKS0_iiiiiiiiiiii_param_12,
	.param .u32 _Z17col2im_gpu_kernelIfEvPT_PKS0_iiiiiiiiiiii_param_13
)
{
	.reg .pred 	%p<16>;
	.reg .b32 	%r<220>;
	.reg .b32 	%f<88>;
	.reg .b64 	%rd<133>;

	ld.param.u64 	%rd4, [_Z17col2im_gpu_kernelIfEvPT_PKS0_iiiiiiiiiiii_param_1];
	ld.param.u32 	%r92, [_Z17col2im_gpu_kernelIfEvPT_PKS0_iiiiiiiiiiii_param_2];
	ld.param.u32 	%r102, [_Z17col2im_gpu_kernelIfEvPT_PKS0_iiiiiiiiiiii_param_4];
	ld.param.u32 	%r94, [_Z17col2im_gpu_kernelIfEvPT_PKS0_iiiiiiiiiiii_param_5];
	ld.param.u32 	%r95, [_Z17col2im_gpu_kernelIfEvPT_PKS0_iiiiiiiiiiii_param_6];
	ld.param.u32 	%r96, [_Z17col2im_gpu_kernelIfEvPT_PKS0_iiiiiiiiiiii_param_8];
	ld.param.u32 	%r97, [_Z17col2im_gpu_kernelIfEvPT_PKS0_iiiiiiiiiiii_param_9];
	ld.param.u32 	%r99, [_Z17col2im_gpu_kernelIfEvPT_PKS0_iiiiiiiiiiii_param_11];
	ld.param.u32 	%r100, [_Z17col2im_gpu_kernelIfEvPT_PKS0_iiiiiiiiiiii_param_12];
	ld.param.u32 	%r101, [_Z17col2im_gpu_kernelIfEvPT_PKS0_iiiiiiiiiiii_param_13];
	cvta.to.global.u64 	%rd1, %rd4;
	mov.u32 	%r103, %tid.x;
	mov.u32 	%r104, %ctaid.x;
	mov.u32 	%r105, %ntid.x;
	mad.lo.s32 	%r1, %r104, %r105, %r103;
	setp.ge.s32 	%p1, %r1, %r102;
	@%p1 bra 	$L__BB4_23;
	div.s32 	%r107, %r1, %r94;
	div.s32 	%r2, %r107, %r95;
	mul.lo.s32 	%r108, %r107, %r94;
	sub.s32 	%r109, %r1, %r108;
	mul.lo.s32 	%r110, %r2, %r95;
	sub.s32 	%r111, %r107, %r110;
	add.s32 	%r3, %r109, %r100;
	sub.s32 	%r4, %r3, %r96;
	add.s32 	%r5, %r111, %r101;
	sub.s32 	%r6, %r5, %r97;
	setp.lt.s32 	%p2, %r4, 0;
	mov.b32 	%r196, 0;
	@%p2 bra 	$L__BB4_3;
	ld.param.u32 	%r192, [_Z17col2im_gpu_kernelIfEvPT_PKS0_iiiiiiiiiiii_param_10];
	div.s32 	%r112, %r4, %r192;
	add.s32 	%r196, %r112, 1;
$L__BB4_3:
	setp.lt.s32 	%p3, %r6, 0;
	mov.b32 	%r198, 0;
	@%p3 bra 	$L__BB4_5;
	div.s32 	%r114, %r6, %r99;
	add.s32 	%r198, %r114, 1;
$L__BB4_5:
	ld.param.u32 	%r193, [_Z17col2im_gpu_kernelIfEvPT_PKS0_iiiiiiiiiiii_param_10];
	ld.param.u32 	%r189, [_Z17col2im_gpu_kernelIfEvPT_PKS0_iiiiiiiiiiii_param_3];
	div.s32 	%r115, %r3, %r193;
	add.s32 	%r116, %r92, -1;
	min.s32 	%r11, %r115, %r116;
	div.s32 	%r117, %r5, %r99;
	add.s32 	%r118, %r189, -1;
	min.s32 	%r12, %r117, %r118;
	mul.lo.s32 	%r119, %r189, %r92;
	mul.lo.s32 	%r120, %r119, %r193;
	sub.s32 	%r13, 1, %r120;
	mul.lo.s32 	%r121, %r96, %r189;
	mul.lo.s32 	%r122, %r121, %r99;
	sub.s32 	%r14, 1, %r122;
	mad.lo.s32 	%r123, %r2, %r97, %r5;
	mad.lo.s32 	%r124, %r123, %r96, %r3;
	mul.lo.s32 	%r125, %r119, %r124;
	cvt.s64.s32 	%rd2, %r125;
	setp.gt.s32 	%p4, %r198, %r12;
	mov.f32 	%f86, 0f00000000;
	@%p4 bra 	$L__BB4_22;
	ld.param.u32 	%r194, [_Z17col2im_gpu_kernelIfEvPT_PKS0_iiiiiiiiiiii_param_10];
	ld.param.u32 	%r190, [_Z17col2im_gpu_kernelIfEvPT_PKS0_iiiiiiiiiiii_param_3];
	sub.s32 	%r126, %r11, %r196;
	add.s32 	%r127, %r126, 1;
	and.b32  	%r15, %r127, 15;
	and.b32  	%r16, %r127, 7;
	mul.lo.s32 	%r128, %r194, %r190;
	neg.s32 	%r17, %r128;
	mul.lo.s32 	%r129, %r128, %r92;
	shl.b32 	%r130, %r129, 4;
	sub.s32 	%r18, 16, %r130;
	shl.b32 	%r131, %r128, 1;
	neg.s32 	%r19, %r131;
	mul.lo.s32 	%r20, %r128, -3;
	mul.lo.s32 	%r21, %r128, -9;
	mul.lo.s32 	%r22, %r128, -10;
	mul.lo.s32 	%r23, %r128, -11;
	mul.lo.s32 	%r24, %r128, -12;
	mul.lo.s32 	%r25, %r128, -13;
	mul.lo.s32 	%r26, %r128, -14;
	mul.lo.s32 	%r27, %r128, -15;
	mov.f32 	%f86, 0f00000000;
$L__BB4_7:
	mov.u32 	%r28, %r198;
	setp.lt.s32 	%p5, %r11, %r196;
	@%p5 bra 	$L__BB4_21;
	sub.s32 	%r132, %r11, %r196;
	setp.lt.u32 	%p6, %r132, 15;
	mov.u32 	%r217, %r196;
	@%p6 bra 	$L__BB4_11;
	ld.param.u32 	%r195, [_Z17col2im_gpu_kernelIfEvPT_PKS0_iiiiiiiiiiii_param_10];
	ld.param.u32 	%r191, [_Z17col2im_gpu_kernelIfEvPT_PKS0_iiiiiiiiiiii_param_3];
	sub.s32 	%r133, %r11, %r196;
	add.s32 	%r134, %r133, 1;
	and.b32  	%r135, %r134, -16;
	neg.s32 	%r199, %r135;
	mul.lo.s32 	%r136, %r14, %r28;
	add.s32 	%r137, %r17, %r136;
	mul.lo.s32 	%r138, %r196, %r13;
	mad.lo.s32 	%r215, %r92, %r137, %r138;
	add.s32 	%r139, %r19, %r136;
	mad.lo.s32 	%r214, %r92, %r139, %r138;
	add.s32 	%r140, %r20, %r136;
	mad.lo.s32 	%r213, %r92, %r140, %r138;
	mul.lo.s32 	%r141, %r195, %r191;
	shl.b32 	%r142, %r141, 2;
	sub.s32 	%r143, %r136, %r142;
	mad.lo.s32 	%r212, %r92, %r143, %r138;
	mad.lo.s32 	%r144, %r141, -5, %r136;
	mad.lo.s32 	%r211, %r92, %r144, %r138;
	mad.lo.s32 	%r145, %r141, -6, %r136;
	mad.lo.s32 	%r210, %r92, %r145, %r138;
	mad.lo.s32 	%r146, %r141, -7, %r136;
	mad.lo.s32 	%r209, %r92, %r146, %r138;
	shl.b32 	%r147, %r141, 3;
	sub.s32 	%r148, %r136, %r147;
	mad.lo.s32 	%r208, %r92, %r148, %r138;
	add.s32 	%r149, %r21, %r136;
	mad.lo.s32 	%r207, %r92, %r149, %r138;
	add.s32 	%r150, %r22, %r136;
	mad.lo.s32 	%r206, %r92, %r150, %r138;
	add.s32 	%r151, %r23, %r136;
	mad.lo.s32 	%r205, %r92, %r151, %r138;
	add.s32 	%r152, %r24, %r136;
	mad.lo.s32 	%r204, %r92, %r152, %r138;
	add.s32 	%r153, %r25, %r136;
	mad.lo.s32 	%r203, %r92, %r153, %r138;
	add.s32 	%r154, %r26, %r136;
	mad.lo.s32 	%r202, %r92, %r154, %r138;
	add.s32 	%r155, %r27, %r136;
	mad.lo.s32 	%r201, %r92, %r155, %r138;
	mad.lo.s32 	%r200, %r136, %r92, %r138;
	mov.u32 	%r217, %r196;
$L__BB4_10:
	.pragma "nounroll";
	cvt.s64.s32 	%rd5, %r200;
	add.s64 	%rd6, %rd5, %rd2;
	shl.b64 	%rd7, %rd6, 2;
	add.s64 	%rd8, %rd1, %rd7;
	ld.global.f32 	%f20, [%rd8];
	add.f32 	%f21, %f86, %f20;
	add.s32 	%r156, %r215, 1;
	cvt.s64.s32 	%rd9, %r156;
	add.s64 	%rd10, %rd9, %rd2;
	shl.b64 	%rd11, %rd10, 2;
	add.s64 	%rd12, %rd1, %rd11;
	ld.global.f32 	%f22, [%rd12];
	add.f32 	%f23, %f21, %f22;
	add.s32 	%r157, %r214, 2;
	cvt.s64.s32 	%rd13, %r157;
	add.s64 	%rd14, %rd13, %rd2;
	shl.b64 	%rd15, %rd14, 2;
	add.s64 	%rd16, %rd1, %rd15;
	ld.global.f32 	%f24, [%rd16];
	add.f32 	%f25, %f23, %f24;
	add.s32 	%r158, %r213, 3;
	cvt.s64.s32 	%rd17, %r158;
	add.s64 	%rd18, %rd17, %rd2;
	shl.b64 	%rd19, %rd18, 2;
	add.s64 	%rd20, %rd1, %rd19;
	ld.global.f32 	%f26, [%rd20];
	add.f32 	%f27, %f25, %f26;
	add.s32 	%r159, %r212, 4;
	cvt.s64.s32 	%rd21, %r159;
	add.s64 	%rd22, %rd21, %rd2;
	shl.b64 	%rd23, %rd22, 2;
	add.s64 	%rd24, %rd1, %rd23;
	ld.global.f32 	%f28, [%rd24];
	add.f32 	%f29, %f27, %f28;
	add.s32 	%r160, %r211, 5;
	cvt.s64.s32 	%rd25, %r160;
	add.s64 	%rd26, %rd25, %rd2;
	shl.b64 	%rd27, %rd26, 2;
	add.s64 	%rd28, %rd1, %rd27;
	ld.global.f32 	%f30, [%rd28];
	add.f32 	%f31, %f29, %f30;
	add.s32 	%r161, %r210, 6;
	cvt.s64.s32 	%rd29, %r161;
	add.s64 	%rd30, %rd29, %rd2;
	shl.b64 	%rd31, %rd30, 2;
	add.s64 	%rd32, %rd1, %rd31;
	ld.global.f32 	%f32, [%rd32];
	add.f32 	%f33, %f31, %f32;
	add.s32 	%r162, %r209, 7;
	cvt.s64.s32 	%rd33, %r162;
	add.s64 	%rd34, %rd33, %rd2;
	shl.b64 	%rd35, %rd34, 2;
	add.s64 	%rd36, %rd1, %rd35;
	ld.global.f32 	%f34, [%rd36];
	add.f32 	%f35, %f33, %f34;
	add.s32 	%r163, %r208, 8;
	cvt.s64.s32 	%rd37, %r163;
	add.s64 	%rd38, %rd37, %rd2;
	shl.b64 	%rd39, %rd38, 2;
	add.s64 	%rd40, %rd1, %rd39;
	ld.global.f32 	%f36, [%rd40];
	add.f32 	%f37, %f35, %f36;
	add.s32 	%r164, %r207, 9;
	cvt.s64.s32 	%rd41, %r164;
	add.s64 	%rd42, %rd41, %rd2;
	shl.b64 	%rd43, %rd42, 2;
	add.s64 	%rd44, %rd1, %rd43;
	ld.global.f32 	%f38, [%rd44];
	add.f32 	%f39, %f37, %f38;
	add.s32 	%r165, %r206, 10;
	cvt.s64.s32 	%rd45, %r165;
	add.s64 	%rd46, %rd45, %rd2;
	shl.b64 	%rd47, %rd46, 2;
	add.s64 	%rd48, %rd1, %rd47;
	ld.global.f32 	%f40, [%rd48];
	add.f32 	%f41, %f39, %f40;
	add.s32 	%r166, %r205, 11;
	cvt.s64.s32 	%rd49, %r166;
	add.s64 	%rd50, %rd49, %rd2;
	shl.b64 	%rd51, %rd50, 2;
	add.s64 	%rd52, %rd1, %rd51;
	ld.global.f32 	%f42, [%rd52];
	add.f32 	%f43, %f41, %f42;
	add.s32 	%r167, %r204, 12;
	cvt.s64.s32 	%rd53, %r167;
	add.s64 	%rd54, %rd53, %rd2;
	shl.b64 	%rd55, %rd54, 2;
	add.s64 	%rd56, %rd1, %rd55;
	ld.global.f32 	%f44, [%rd56];
	add.f32 	%f45, %f43, %f44;
	add.s32 	%r168, %r203, 13;
	cvt.s64.s32 	%rd57, %r168;
	add.s64 	%rd58, %rd57, %rd2;
	shl.b64 	%rd59, %rd58, 2;
	add.s64 	%rd60, %rd1, %rd59;
	ld.global.f32 	%f46, [%rd60];
	add.f32 	%f47, %f45, %f46;
	add.s32 	%r169, %r202, 14;
	cvt.s64.s32 	%rd61, %r169;
	add.s64 	%rd62, %rd61, %rd2;
	shl.b64 	%rd63, %rd62, 2;
	add.s64 	%rd64, %rd1, %rd63;
	ld.global.f32 	%f48, [%rd64];
	add.f32 	%f49, %f47, %f48;
	add.s32 	%r170, %r201, 15;
	cvt.s64.s32 	%rd65, %r170;
	add.s64 	%rd66, %rd65, %rd2;
	shl.b64 	%rd67, %rd66, 2;
	add.s64 	%rd68, %rd1, %rd67;
	ld.global.f32 	%f50, [%rd68];
	add.f32 	%f86, %f49, %f50;
	add.s32 	%r217, %r217, 16;
	add.s32 	%r215, %r215, %r18;
	add.s32 	%r214, %r214, %r18;
	add.s32 	%r213, %r213, %r18;
	add.s32 	%r212, %r212, %r18;
	add.s32 	%r211, %r211, %r18;
	add.s32 	%r210, %r210, %r18;
	add.s32 	%r209, %r209, %r18;
	add.s32 	%r208, %r208, %r18;
	add.s32 	%r207, %r207, %r18;
	add.s32 	%r206, %r206, %r18;
	add.s32 	%r205, %r205, %r18;
	add.s32 	%r204, %r204, %r18;
	add.s32 	%r203, %r203, %r18;
	add.s32 	%r202, %r202, %r18;
	add.s32 	%r201, %r201, %r18;
	add.s32 	%r200, %r200, %r18;
	add.s32 	%r199, %r199, 16;
	setp.ne.s32 	%p7, %r199, 0;
	@%p7 bra 	$L__BB4_10;
$L__BB4_11:
	setp.eq.s32 	%p8, %r15, 0;
	@%p8 bra 	$L__BB4_21;
	mul.lo.s32 	%r171, %r14, %r92;
	mul.lo.s32 	%r83, %r171, %r28;
	add.s32 	%r172, %r15, -1;
	setp.lt.u32 	%p9, %r172, 7;
	@%p9 bra 	$L__BB4_14;
	mad.lo.s32 	%r173, %r217, %r13, %r83;
	cvt.s64.s32 	%rd69, %r173;
	add.s64 	%rd70, %rd69, %rd2;
	shl.b64 	%rd71, %rd70, 2;
	add.s64 	%rd72, %rd1, %rd71;
	ld.global.f32 	%f52, [%rd72];
	add.f32 	%f53, %f86, %f52;
	add.s32 	%r174, %r173, %r13;
	cvt.s64.s32 	%rd73, %r174;
	add.s64 	%rd74, %rd73, %rd2;
	shl.b64 	%rd75, %rd74, 2;
	add.s64 	%rd76, %rd1, %rd75;
	ld.global.f32 	%f54, [%rd76];
	add.f32 	%f55, %f53, %f54;
	add.s32 	%r175, %r174, %r13;
	cvt.s64.s32 	%rd77, %r175;
	add.s64 	%rd78, %rd77, %rd2;
	shl.b64 	%rd79, %rd78, 2;
	add.s64 	%rd80, %rd1, %rd79;
	ld.global.f32 	%f56, [%rd80];
	add.f32 	%f57, %f55, %f56;
	add.s32 	%r176, %r175, %r13;
	cvt.s64.s32 	%rd81, %r176;
	add.s64 	%rd82, %rd81, %rd2;
	shl.b64 	%rd83, %rd82, 2;
	add.s64 	%rd84, %rd1, %rd83;
	ld.global.f32 	%f58, [%rd84];
	add.f32 	%f59, %f57, %f58;
	add.s32 	%r177, %r176, %r13;
	cvt.s64.s32 	%rd85, %r177;
	add.s64 	%rd86, %rd85, %rd2;
	shl.b64 	%rd87, %rd86, 2;
	add.s64 	%rd88, %rd1, %rd87;
	ld.global.f32 	%f60, [%rd88];
	add.f32 	%f61, %f59, %f60;
	add.s32 	%r178, %r177, %r13;
	cvt.s64.s32 	%rd89, %r178;
	add.s64 	%rd90, %rd89, %rd2;
	shl.b64 	%rd91, %rd90, 2;
	add.s64 	%rd92, %rd1, %rd91;
	ld.global.f32 	%f62, [%rd92];
	add.f32 	%f63, %f61, %f62;
	add.s32 	%r179, %r178, %r13;
	cvt.s64.s32 	%rd93, %r179;
	add.s64 	%rd94, %rd93, %rd2;
	shl.b64 	%rd95, %rd94, 2;
	add.s64 	%rd96, %rd1, %rd95;
	ld.global.f32 	%f64, [%rd96];
	add.f32 	%f65, %f63, %f64;
	add.s32 	%r180, %r179, %r13;
	cvt.s64.s32 	%rd97, %r180;
	add.s64 	%rd98, %rd97, %rd2;
	shl.b64 	%rd99, %rd98, 2;
	add.s64 	%rd100, %rd1, %rd99;
	ld.global.f32 	%f66, [%rd100];
	add.f32 	%f86, %f65, %f66;
	add.s32 	%r217, %r217, 8;
$L__BB4_14:
	setp.eq.s32 	%p10, %r16, 0;
	@%p10 bra 	$L__BB4_21;
	add.s32 	%r181, %r16, -1;
	setp.lt.u32 	%p11, %r181, 3;
	@%p11 bra 	$L__BB4_17;
	mad.lo.s32 	%r182, %r217, %r13, %r83;
	cvt.s64.s32 	%rd101, %r182;
	add.s64 	%rd102, %rd101, %rd2;
	shl.b64 	%rd103, %rd102, 2;
	add.s64 	%rd104, %rd1, %rd103;
	ld.global.f32 	%f68, [%rd104];
	add.f32 	%f69, %f86, %f68;
	add.s32 	%r183, %r182, %r13;
	cvt.s64.s32 	%rd105, %r183;
	add.s64 	%rd106, %rd105, %rd2;
	shl.b64 	%rd107, %rd106, 2;
	add.s64 	%rd108, %rd1, %rd107;
	ld.global.f32 	%f70, [%rd108];
	add.f32 	%f71, %f69, %f70;
	add.s32 	%r184, %r183, %r13;
	cvt.s64.s32 	%rd109, %r184;
	add.s64 	%rd110, %rd109, %rd2;
	shl.b64 	%rd111, %rd110, 2;
	add.s64 	%rd112, %rd1, %rd111;
	ld.global.f32 	%f72, [%rd112];
	add.f32 	%f73, %f71, %f72;
	add.s32 	%r185, %r184, %r13;
	cvt.s64.s32 	%rd113, %r185;
	add.s64 	%rd114, %rd113, %rd2;
	shl.b64 	%rd115, %rd114, 2;
	add.s64 	%rd116, %rd1, %rd115;
	ld.global.f32 	%f74, [%rd116];
	add.f32 	%f86, %f73, %f74;
	add.s32 	%r217, %r217, 4;
$L__BB4_17:
	sub.s32 	%r186, %r11, %r196;
	add.s32 	%r187, %r186, 1;
	and.b32  	%r88, %r187, 3;
	setp.eq.s32 	%p12, %r88, 0;
	@%p12 bra 	$L__BB4_21;
	setp.eq.s32 	%p13, %r88, 1;
	mad.lo.s32 	%r89, %r217, %r13, %r83;
	cvt.s64.s32 	%rd117, %r89;
	add.s64 	%rd118, %rd117, %rd2;
	shl.b64 	%rd119, %rd118, 2;
	add.s64 	%rd120, %rd1, %rd119;
	ld.global.f32 	%f75, [%rd120];
	add.f32 	%f86, %f86, %f75;
	@%p13 bra 	$L__BB4_21;
	setp.eq.s32 	%p14, %r88, 2;
	add.s32 	%r90, %r89, %r13;
	cvt.s64.s32 	%rd121, %r90;
	add.s64 	%rd122, %rd121, %rd2;
	shl.b64 	%rd123, %rd122, 2;
	add.s64 	%rd124, %rd1, %rd123;
	ld.global.f32 	%f76, [%rd124];
	add.f32 	%f86, %f86, %f76;
	@%p14 bra 	$L__BB4_21;
	add.s32 	%r188, %r90, %r13;
	cvt.s64.s32 	%rd125, %r188;
	add.s64 	%rd126, %rd125, %rd2;
	shl.b64 	%rd127, %rd126, 2;
	add.s64 	%rd128, %rd1, %rd127;
	ld.global.f32 	%f77, [%rd128];
	add.f32 	%f86, %f86, %f77;
$L__BB4_21:
	add.s32 	%r198, %r28, 1;
	setp.ne.s32 	%p15, %r28, %r12;
	@%p15 bra 	$L__BB4_7;
$L__BB4_22:
	ld.param.u64 	%rd132, [_Z17col2im_gpu_kernelIfEvPT_PKS0_iiiiiiiiiiii_param_0];
	cvta.to.global.u64 	%rd129, %rd132;
	mul.wide.s32 	%rd130, %r1, 4;
	add.s64 	%rd131, %rd129, %rd130;
	st.global.f32 	[%rd131], %f86;
$L__BB4_23:
	ret;

}
	// .globl	_Z17col2im_gpu_kernelIdEvPT_PKS0_iiiiiiiiiiii
.visible .entry _Z17col2im_gpu_kernelIdEvPT_PKS0_iiiiiiiiiiii(
	.param .u64 .ptr .align 1 _Z17col2im_gpu_kernelIdEvPT_PKS0_iiiiiiiiiiii_param_0,
	.param .u64 .ptr .align 1 _Z17col2im_gpu_kernelIdEvPT_PKS0_iiiiiiiiiiii_param_1,
	.param .u32 _Z17col2im_gpu_kernelIdEvPT_PKS0_iiiiiiiiiiii_param_2,
	.param .u32 _Z17col2im_gpu_kernelIdEvPT_PKS0_iiiiiiiiiiii_param_3,
	.param .u32 _Z17col2im_gpu_kernelIdEvPT_PKS0_iiiiiiiiiiii_param_4,
	.param .u32 _Z17col2im_gpu_kernelIdEvPT_PKS0_iiiiiiiiiiii_param_5,
	.param .u32 _Z17col2im_gpu_kernelIdEvPT_PKS0_iiiiiiiiiiii_param_6,
	.param .u32 _Z17col2im_gpu_kernelIdEvPT_PKS0_iiiiiiiiiiii_param_7,
	.param .u32 _Z17col2im_gpu_kernelIdEvPT_PKS0_iiiiiiiiiiii_param_8,
	.param .u32 _Z17col2im_gpu_kernelIdEvPT_PKS0_iiiiiiiiiiii_param_9,
	.param .u32 _Z17col2im_gpu_kernelIdEvPT_PKS0_iiiiiiiiiiii_param_10,
	.param .u32 _Z17col2im_gpu_kernelIdEvPT_PKS0_iiiiiiiiiiii_param_11,
	.param .u32 _Z17col2im_gpu_kernelIdEvPT_PKS0_iiiiiiiiiiii_param_12,
	.param .u32 _Z17col2im_gpu_kernelIdEvPT_PKS0_iiiiiiiiiiii_param_13
)
{
	.reg .pred 	%p<16>;
	.reg .b32 	%r<219>;
	.reg .b64 	%rd<133>;
	.reg .b64 	%fd<88>;

	ld.param.u64 	%rd4, [_Z17col2im_gpu_kernelIdEvPT_PKS0_iiiiiiiiiiii_param_1];
	ld.param.u32 	%r91, [_Z17col2im_gpu_kernelIdEvPT_PKS0_iiiiiiiiiiii_param_2];
	ld.param.u32 	%r101, [_Z17col2im_gpu_kernelIdEvPT_PKS0_iiiiiiiiiiii_param_4];
	ld.param.u32 	%r93, [_Z17col2im_gpu_kernelIdEvPT_PKS0_iiiiiiiiiiii_param_5];
	ld.param.u32 	%r94, [_Z17col2im_gpu_kernelIdEvPT_PKS0_iiiiiiiiiiii_param_6];
	ld.param.u32 	%r95, [_Z17col2im_gpu_kernelIdEvPT_PKS0_iiiiiiiiiiii_param_8];
	ld.param.u32 	%r96, [_Z17col2im_gpu_kernelIdEvPT_PKS0_iiiiiiiiiiii_param_9];
	ld.param.u32 	%r98, [_Z17col2im_gpu_kernelIdEvPT_PKS0_iiiiiiiiiiii_param_11];
	ld.param.u32 	%r99, [_Z17col2im_gpu_kernelIdEvPT_PKS0_iiiiiiiiiiii_param_12];
	ld.param.u32 	%r100, [_Z17col2im_gpu_kernelIdEvPT_PKS0_iiiiiiiiiiii_param_13];
	cvta.to.global.u64 	%rd1, %rd4;
	mov.u32 	%r102, %tid.x;
	mov.u32 	%r103, %ctaid.x;
	mov.u32 	%r104, %ntid.x;
	mad.lo.s32 	%r1, %r103, %r104, %r102;
	setp.ge.s32 	%p1, %r1, %r101;
	@%p1 bra 	$L__BB5_23;
	div.s32 	%r106, %r1, %r93;
	div.s32 	%r2, %r106, %r94;
	mul.lo.s32 	%r107, %r106, %r93;
	sub.s32 	%r108, %r1, %r107;
	mul.lo.s32 	%r109, %r2, %r94;
	sub.s32 	%r110, %r106, %r109;
	add.s32 	%r3, %r108, %r99;
	sub.s32 	%r4, %r3, %r95;
	add.s32 	%r5, %r110, %r100;
	sub.s32 	%r6, %r5, %r96;
	setp.lt.s32 	%p2, %r4, 0;
	mov.b32 	%r195, 0;
	@%p2 bra 	$L__BB5_3;
	ld.param.u32 	%r191, [_Z17col2im_gpu_kernelIdEvPT_PKS0_iiiiiiiiiiii_param_10];
	div.s32 	%r111, %r4, %r191;
	add.s32 	%r195, %r111, 1;
$L__BB5_3:
	setp.lt.s32 	%p3, %r6, 0;
	mov.b32 	%r197, 0;
	@%p3 bra 	$L__BB5_5;
	div.s32 	%r113, %r6, %r98;
	add.s32 	%r197, %r113, 1;
$L__BB5_5:
	ld.param.u32 	%r192, [_Z17col2im_gpu_kernelIdEvPT_PKS0_iiiiiiiiiiii_param_10];
	ld.param.u32 	%r188, [_Z17col2im_gpu_kernelIdEvPT_PKS0_iiiiiiiiiiii_param_3];
	div.s32 	%r114, %r3, %r192;
	add.s32 	%r115, %r91, -1;
	min.s32 	%r11, %r114, %r115;
	div.s32 	%r116, %r5, %r98;
	add.s32 	%r117, %r188, -1;
	min.s32 	%r12, %r116, %r117;
	mul.lo.s32 	%r118, %r188, %r91;
	mul.lo.s32 	%r119, %r118, %r192;
	sub.s32 	%r13, 1, %r119;
	mul.lo.s32 	%r120, %r95, %r188;
	mul.lo.s32 	%r121, %r120, %r98;
	sub.s32 	%r14, 1, %r121;
	mad.lo.s32 	%r122, %r2, %r96, %r5;
	mad.lo.s32 	%r123, %r122, %r95, %r3;
	mul.lo.s32 	%r124, %r118, %r123;
	cvt.s64.s32 	%rd2, %r124;
	setp.gt.s32 	%p4, %r197, %r12;
	mov.f64 	%fd86, 0d0000000000000000;
	@%p4 bra 	$L__BB5_22;
	ld.param.u32 	%r193, [_Z17col2im_gpu_kernelIdEvPT_PKS0_iiiiiiiiiiii_param_10];
	ld.param.u32 	%r189, [_Z17col2im_gpu_kernelIdEvPT_PKS0_iiiiiiiiiiii_param_3];
	sub.s32 	%r125, %r11, %r195;
	add.s32 	%r126, %r125, 1;
	and.b32  	%r15, %r126, 15;
	and.b32  	%r16, %r126, 7;
	mul.lo.s32 	%r127, %r193, %r189;
	neg.s32 	%r17, %r127;
	mul.lo.s32 	%r128, %r127, %r91;
	shl.b32 	%r129, %r128, 4;
	sub.s32 	%r18, 16, %r129;
	shl.b32 	%r130, %r127, 1;
	neg.s32 	%r19, %r130;
	mul.lo.s32 	%r20, %r127, -3;
	mul.lo.s32 	%r21, %r127, -9;
	mul.lo.s32 	%r22, %r127, -10;
	mul.lo.s32 	%r23, %r127, -11;
	mul.lo.s32 	%r24, %r127, -12;
	mul.lo.s32 	%r25, %r127, -13;
	mul.lo.s32 	%r26, %r127, -15;
	mov.f64 	%fd86, 0d0000000000000000;
$L__BB5_7:
	mov.u32 	%r27, %r197;
	setp.lt.s32 	%p5, %r11, %r195;
	@%p5 bra 	$L__BB5_21;
	sub.s32 	%r131, %r11, %r195;
	setp.lt.u32 	%p6, %r131, 15;
	mov.u32 	%r216, %r195;
	@%p6 bra 	$L__BB5_11;
	ld.param.u32 	%r194, [_Z17col2im_gpu_kernelIdEvPT_PKS0_iiiiiiiiiiii_param_10];
	ld.param.u32 	%r190, [_Z17col2im_gpu_kernelIdEvPT_PKS0_iiiiiiiiiiii_param_3];
	sub.s32 	%r132, %r11, %r195;
	add.s32 	%r133, %r132, 1;
	and.b32  	%r134, %r133, -16;
	neg.s32 	%r198, %r134;
	mul.lo.s32 	%r135, %r14, %r27;
	add.s32 	%r136, %r17, %r135;
	mul.lo.s32 	%r137, %r195, %r13;
	mad.lo.s32 	%r214, %r91, %r136, %r137;
	add.s32 	%r138, %r19, %r135;
	mad.lo.s32 	%r213, %r91, %r138, %r137;
	add.s32 	%r139, %r20, %r135;
	mad.lo.s32 	%r212, %r91, %r139, %r137;
	mul.lo.s32 	%r140, %r194, %r190;
	shl.b32 	%r141, %r140, 2;
	sub.s32 	%r142, %r135, %r141;
	mad.lo.s32 	%r211, %r91, %r142, %r137;
	mad.lo.s32 	%r143, %r140, -5, %r135;
	mad.lo.s32 	%r210, %r91, %r143, %r137;
	mad.lo.s32 	%r144, %r140, -6, %r135;
	mad.lo.s32 	%r209, %r91, %r144, %r137;
	mad.lo.s32 	%r145, %r140, -7, %r135;
	mad.lo.s32 	%r208, %r91, %r145, %r137;
	shl.b32 	%r146, %r140, 3;
	sub.s32 	%r147, %r135, %r146;
	mad.lo.s32 	%r207, %r91, %r147, %r137;
	add.s32 	%r148, %r21, %r135;
	mad.lo.s32 	%r206, %r91, %r148, %r137;
	add.s32 	%r149, %r22, %r135;
	mad.lo.s32 	%r205, %r91, %r149, %r137;
	add.s32 	%r150, %r23, %r135;
	mad.lo.s32 	%r204, %r91, %r150, %r137;
	add.s32 	%r151, %r24, %r135;
	mad.lo.s32 	%r203, %r91, %r151, %r137;
	add.s32 	%r152, %r25, %r135;
	mad.lo.s32 	%r202, %r91, %r152, %r137;
	mad.lo.s32 	%r153, %r140, -14, %r135;
	mad.lo.s32 	%r201, %r91, %r153, %r137;
	add.s32 	%r154, %r26, %r135;
	mad.lo.s32 	%r200, %r91, %r154, %r137;
	mad.lo.s32 	%r199, %r135, %r91, %r137;
	mov.u32 	%r216, %r195;
$L__BB5_10:
	.pragma "nounroll";
	cvt.s64.s32 	%rd5, %r199;
	add.s64 	%rd6, %rd5, %rd2;
	shl.b64 	%rd7, %rd6, 3;
	add.s64 	%rd8, %rd1, %rd7;
	ld.global.f64 	%fd20, [%rd8];
	add.f64 	%fd21, %fd86, %fd20;
	add.s32 	%r155, %r214, 1;
	cvt.s64.s32 	%rd9, %r155;
	add.s64 	%rd10, %rd9, %rd2;
	shl.b64 	%rd11, %rd10, 3;
	add.s64 	%rd12, %rd1, %rd11;
	ld.global.f64 	%fd22, [%rd12];
	add.f64 	%fd23, %fd21, %fd22;
	add.s32 	%r156, %r213, 2;
	cvt.s64.s32 	%rd13, %r156;
	add.s64 	%rd14, %rd13, %rd2;
	shl.b64 	%rd15, %rd14, 3;
	add.s64 	%rd16, %rd1, %rd15;
	ld.global.f64 	%fd24, [%rd16];
	add.f64 	%fd25, %fd23, %fd24;
	add.s32 	%r157, %r212, 3;
	cvt.s64.s32 	%rd17, %r157;
	add.s64 	%rd18, %rd17, %rd2;
	shl.b64 	%rd19, %rd18, 3;
	add.s64 	%rd20, %rd1, %rd19;
	ld.global.f64 	%fd26, [%rd20];
	add.f64 	%fd27, %fd25, %fd26;
	add.s32 	%r158, %r211, 4;
	cvt.s64.s32 	%rd21, %r158;
	add.s64 	%rd22, %rd21, %rd2;
	shl.b64 	%rd23, %rd22, 3;
	add.s64 	%rd24, %rd1, %rd23;
	ld.global.f64 	%fd28, [%rd24];
	add.f64 	%fd29, %fd27, %fd28;
	add.s32 	%r159, %r210, 5;
	cvt.s64.s32 	%rd25, %r159;
	add.s64 	%rd26, %rd25, %rd2;
	shl.b64 	%rd27, %rd26, 3;
	add.s64 	%rd28, %rd1, %rd27;
	ld.global.f64 	%fd30, [%rd28];
	add.f64 	%fd31, %fd29, %fd30;
	add.s32 	%r160, %r209, 6;
	cvt.s64.s32 	%rd29, %r160;
	add.s64 	%rd30, %rd29, %rd2;
	shl.b64 	%rd31, %rd30, 3;
	add.s64 	%rd32, %rd1, %rd31;
	ld.global.f64 	%fd32, [%rd32];
	add.f64 	%fd33, %fd31, %fd32;
	add.s32 	%r161, %r208, 7;
	cvt.s64.s32 	%rd33, %r161;
	add.s64 	%rd34, %rd33, %rd2;
	shl.b64 	%rd35, %rd34, 3;
	add.s64 	%rd36, %rd1, %rd35;
	ld.global.f64 	%fd34, [%rd36];
	add.f64 	%fd35, %fd33, %fd34;
	add.s32 	%r162, %r207, 8;
	cvt.s64.s32 	%rd37, %r162;
	add.s64 	%rd38, %rd37, %rd2;
	shl.b64 	%rd39, %rd38, 3;
	add.s64 	%rd40, %rd1, %rd39;
	ld.global.f64 	%fd36, [%rd40];
	add.f64 	%fd37, %fd35, %fd36;
	add.s32 	%r163, %r206, 9;
	cvt.s64.s32 	%rd41, %r163;
	add.s64 	%rd42, %rd41, %rd2;
	shl.b64 	%rd43, %rd42, 3;
	add.s64 	%rd44, %rd1, %rd43;
	ld.global.f64 	%fd38, [%rd44];
	add.f64 	%fd39, %fd37, %fd38;
	add.s32 	%r164, %r205, 10;
	cvt.s64.s32 	%rd45, %r164;
	add.s64 	%rd46, %rd45, %rd2;
	shl.b64 	%rd47, %rd46, 3;
	add.s64 	%rd48, %rd1, %rd47;
	ld.global.f64 	%fd40, [%rd48];
	add.f64 	%fd41, %fd39, %fd40;
	add.s32 	%r165, %r204, 11;
	cvt.s64.s32 	%rd49, %r165;
	add.s64 	%rd50, %rd49, %rd2;
	shl.b64 	%rd51, %rd50, 3;
	add.s64 	%rd52, %rd1, %rd51;
	ld.global.f64 	%fd42, [%rd52];
	add.f64 	%fd43, %fd41, %fd42;
	add.s32 	%r166, %r203, 12;
	cvt.s64.s32 	%rd53, %r166;
	add.s64 	%rd54, %rd53, %rd2;
	shl.b64 	%rd55, %rd54, 3;
	add.s64 	%rd56, %rd1, %rd55;
	ld.global.f64 	%fd44, [%rd56];
	add.f64 	%fd45, %fd43, %fd44;
	add.s32 	%r167, %r202, 13;
	cvt.s64.s32 	%rd57, %r167;
	add.s64 	%rd58, %rd57, %rd2;
	shl.b64 	%rd59, %rd58, 3;
	add.s64 	%rd60, %rd1, %rd59;
	ld.global.f64 	%fd46, [%rd60];
	add.f64 	%fd47, %fd45, %fd46;
	add.s32 	%r168, %r201, 14;
	cvt.s64.s32 	%rd61, %r168;
	add.s64 	%rd62, %rd61, %rd2;
	shl.b64 	%rd63, %rd62, 3;
	add.s64 	%rd64, %rd1, %rd63;
	ld.global.f64 	%fd48, [%rd64];
	add.f64 	%fd49, %fd47, %fd48;
	add.s32 	%r169, %r200, 15;
	cvt.s64.s32 	%rd65, %r169;
	add.s64 	%rd66, %rd65, %rd2;
	shl.b64 	%rd67, %rd66, 3;
	add.s64 	%rd68, %rd1, %rd67;
	ld.global.f64 	%fd50, [%rd68];
	add.f64 	%fd86, %fd49, %fd50;
	add.s32 	%r216, %r216, 16;
	add.s32 	%r214, %r214, %r18;
	add.s32 	%r213, %r213, %r18;
	add.s32 	%r212, %r212, %r18;
	add.s32 	%r211, %r211, %r18;
	add.s32 	%r210, %r210, %r18;
	add.s32 	%r209, %r209, %r18;
	add.s32 	%r208, %r208, %r18;
	add.s32 	%r207, %r207, %r18;
	add.s32 	%r206, %r206, %r18;
	add.s32 	%r205, %r205, %r18;
	add.s32 	%r204, %r204, %r18;
	add.s32 	%r203, %r203, %r18;
	add.s32 	%r202, %r202, %r18;
	add.s32 	%r201, %r201, %r18;
	add.s32 	%r200, %r200, %r18;
	add.s32 	%r199, %r199, %r18;
	add.s32 	%r198, %r198, 16;
	setp.ne.s32 	%p7, %r198, 0;
	@%p7 bra 	$L__BB5_10;
$L__BB5_11:
	setp.eq.s32 	%p8, %r15, 0;
	@%p8 bra 	$L__BB5_21;
	mul.lo.s32 	%r170, %r14, %r91;
	mul.lo.s32 	%r82, %r170, %r27;
	add.s32 	%r171, %r15, -1;
	setp.lt.u32 	%p9, %r171, 7;
	@%p9 bra 	$L__BB5_14;
	mad.lo.s32 	%r172, %r216, %r13, %r82;
	cvt.s64.s32 	%rd69, %r172;
	add.s64 	%rd70, %rd69, %rd2;
	shl.b64 	%rd71, %rd70, 3;
	add.s64 	%rd72, %rd1, %rd71;
	ld.global.f64 	%fd52, [%rd72];
	add.f64 	%fd53, %fd86, %fd52;
	add.s32 	%r173, %r172, %r13;
	cvt.s64.s32 	%rd73, %r173;
	add.s64 	%rd74, %rd73, %rd2;
	shl.b64 	%rd75, %rd74, 3;
	add.s64 	%rd76, %rd1, %rd75;
	ld.global.f64 	%fd54, [%rd76];
	add.f64 	%fd55, %fd53, %fd54;
	add.s32 	%r174, %r173, %r13;
	cvt.s64.s32 	%rd77, %r174;
	add.s64 	%rd78, %rd77, %rd2;
	shl.b64 	%rd79, %rd78, 3;
	add.s64 	%rd80, %rd1, %rd79;
	ld.global.f64 	%fd56, [%rd80];
	add.f64 	%fd57, %fd55, %fd56;
	add.s32 	%r175, %r174, %r13;
	cvt.s64.s32 	%rd81, %r175;
	add.s64 	%rd82, %rd81, %rd2;
	shl.b64 	%rd83, %rd82, 3;
	add.s64 	%rd84, %rd1, %rd83;
	ld.global.f64 	%fd58, [%rd84];
	add.f64 	%fd59, %fd57, %fd58;
	add.s32 	%r176, %r175, %r13;
	cvt.s64.s32 	%rd85, %r176;
	add.s64 	%rd86, %rd85, %rd2;
	shl.b64 	%rd87, %rd86, 3;
	add.s64 	%rd88, %rd1, %rd87;
	ld.global.f64 	%fd60, [%rd88];
	add.f64 	%fd61, %fd59, %fd60;
	add.s32 	%r177, %r176, %r13;
	cvt.s64.s32 	%rd89, %r177;
	add.s64 	%rd90, %rd89, %rd2;
	shl.b64 	%rd91, %rd90, 3;
	add.s64 	%rd92, %rd1, %rd91;
	ld.global.f64 	%fd62, [%rd92];
	add.f64 	%fd63, %fd61, %fd62;
	add.s32 	%r178, %r177, %r13;
	cvt.s64.s32 	%rd93, %r178;
	add.s64 	%rd94, %rd93, %rd2;
	shl.b64 	%rd95, %rd94, 3;
	add.s64 	%rd96, %rd1, %rd95;
	ld.global.f64 	%fd64, [%rd96];
	add.f64 	%fd65, %fd63, %fd64;
	add.s32 	%r179, %r178, %r13;
	cvt.s64.s32 	%rd97, %r179;
	add.s64 	%rd98, %rd97, %rd2;
	shl.b64 	%rd99, %rd98, 3;
	add.s64 	%rd100, %rd1, %rd99;
	ld.global.f64 	%fd66, [%rd100];
	add.f64 	%fd86, %fd65, %fd66;
	add.s32 	%r216, %r216, 8;
$L__BB5_14:
	setp.eq.s32 	%p10, %r16, 0;
	@%p10 bra 	$L__BB5_21;
	add.s32 	%r180, %r16, -1;
	setp.lt.u32 	%p11, %r180, 3;
	@%p11 bra 	$L__BB5_17;
	mad.lo.s32 	%r181, %r216, %r13, %r82;
	cvt.s64.s32 	%rd101, %r181;
	add.s64 	%rd102, %rd101, %rd2;
	shl.b64 	%rd103, %rd102, 3;
	add.s64 	%rd104, %rd1, %rd103;
	ld.global.f64 	%fd68, [%rd104];
	add.f64 	%fd69, %fd86, %fd68;
	add.s32 	%r182, %r181, %r13;
	cvt.s64.s32 	%rd105, %r182;
	add.s64 	%rd106, %rd105, %rd2;
	shl.b64 	%rd107, %rd106, 3;
	add.s64 	%rd108, %rd1, %rd107;
	ld.global.f64 	%fd70, [%rd108];
	add.f64 	%fd71, %fd69, %fd70;
	add.s32 	%r183, %r182, %r13;
	cvt.s64.s32 	%rd109, %r183;
	add.s64 	%rd110, %rd109, %rd2;
	shl.b64 	%rd111, %rd110, 3;
	add.s64 	%rd112, %rd1, %rd111;
	ld.global.f64 	%fd72, [%rd112];
	add.f64 	%fd73, %fd71, %fd72;
	add.s32 	%r184, %r183, %r13;
	cvt.s64.s32 	%rd113, %r184;
	add.s64 	%rd114, %rd113, %rd2;
	shl.b64 	%rd115, %rd114, 3;
	add.s64 	%rd116, %rd1, %rd115;
	ld.global.f64 	%fd74, [%rd116];
	add.f64 	%fd86, %fd73, %fd74;
	add.s32 	%r216, %r216, 4;
$L__BB5_17:
	sub.s32 	%r185, %r11, %r195;
	add.s32 	%r186, %r185, 1;
	and.b32  	%r87, %r186, 3;
	setp.eq.s32 	%p12, %r87, 0;
	@%p12 bra 	$L__BB5_21;
	setp.eq.s32 	%p13, %r87, 1;
	mad.lo.s32 	%r88, %r216, %r13, %r82;
	cvt.s64.s32 	%rd117, %r88;
	add.s64 	%rd118, %rd117, %rd2;
	shl.b64 	%rd119, %rd118, 3;
	add.s64 	%rd120, %rd1, %rd119;
	ld.global.f64 	%fd75, [%rd120];
	add.f64 	%fd86, %fd86, %fd75;
	@%p13 bra 	$L__BB5_21;
	setp.eq.s32 	%p14, %r87, 2;
	add.s32 	%r89, %r88, %r13;
	cvt.s64.s32 	%rd121, %r89;
	add.s64 	%rd122, %rd121, %rd2;
	shl.b64 	%rd123, %rd122, 3;
	add.s64 	%rd124, %rd1, %rd123;
	ld.global.f64 	%fd76, [%rd124];
	add.f64 	%fd86, %fd86, %fd76;
	@%p14 bra 	$L__BB5_21;
	add.s32 	%r187, %r89, %r13;
	cvt.s64.s32 	%rd125, %r187;
	add.s64 	%rd126, %rd125, %rd2;
	shl.b64 	%rd127, %rd126, 3;
	add.s64 	%rd128, %rd1, %rd127;
	ld.global.f64 	%fd77, [%rd128];
	add.f64 	%fd86, %fd86, %fd77;
$L__BB5_21:
	add.s32 	%r197, %r27, 1;
	setp.ne.s32 	%p15, %r27, %r12;
	@%p15 bra 	$L__BB5_7;
$L__BB5_22:
	ld.param.u64 	%rd132, [_Z17col2im_gpu_kernelIdEvPT_PKS0_iiiiiiiiiiii_param_0];
	cvta.to.global.u64 	%rd129, %rd132;
	mul.wide.s32 	%rd130, %r1, 8;
	add.s64 	%rd131, %rd129, %rd130;
	st.global.f64 	[%rd131], %fd86;
$L__BB5_23:
	ret;

}


// ===== COMPILED SASS (sm_100) =====

	.target	sm_100

	.elftype	@"ET_EXEC"


//--------------------- .note.nv.tkinfo           --------------------------
	.section	.note.nv.tkinfo,"",@"SHT_NOTE"
	.sectionflags	@"SHF_NOTE_NV_TKINFO"
	.tkinfo
        /*0018*/ 	.word	0x00000002
        /*0030*/ 	.string	""
        /*0030*/ 	.string	"ptxas"
        /*0030*/ 	.string	"Cuda compilation tools, release 13.0, V13.0.88"
        /*0030*/ 	.string	"Build cuda_13.0.r13.0/compiler.36424714_0"
        /*0030*/ 	.string	"-arch sm_100 -m 64 "



//--------------------- .note.nv.cuinfo           --------------------------
	.section	.note.nv.cuinfo,"",@"SHT_NOTE"
	.sectionflags	@"SHF_NOTE_NV_CUINFO"
        /*0018*/ 	.short	0x0002
        /*001a*/ 	.short	0x0064
        /*001c*/ 	.short	0x0082
	.zero		2


//--------------------- .nv.info                  --------------------------
	.section	.nv.info,"",@"SHT_CUDA_INFO"
	.align	4


	//----- nvinfo : EIATTR_REGCOUNT
	.align		4
        /*0000*/ 	.byte	0x04, 0x2f
        /*0002*/ 	.short	(.L_10 - .L_9)
	.align		4
.L_9:
        /*0004*/ 	.word	index@(_Z17im2col_gpu_kernelIfEvPT_PKS0_iiiiiiiiiii)
        /*0008*/ 	.word	0x0000001c


	//----- nvinfo : EIATTR_FRAME_SIZE
	.align		4
.L_10:
        /*000c*/ 	.byte	0x04, 0x11
        /*000e*/ 	.short	(.L_12 - .L_11)
	.align		4
.L_11:
        /*0010*/ 	.word	index@(_Z17im2col_gpu_kernelIfEvPT_PKS0_iiiiiiiiiii)
        /*0014*/ 	.word	0x00000000


	//----- nvinfo : EIATTR_REGCOUNT
	.align		4
.L_12:
        /*0018*/ 	.byte	0x04, 0x2f
        /*001a*/ 	.short	(.L_14 - .L_13)
	.align		4
.L_13:
        /*001c*/ 	.word	index@(_Z17im2col_gpu_kernelIdEvPT_PKS0_iiiiiiiiiii)
        /*0020*/ 	.word	0x0000001c


	//----- nvinfo : EIATTR_FRAME_SIZE
	.align		4
.L_14:
        /*0024*/ 	.byte	0x04, 0x11
        /*0026*/ 	.short	(.L_16 - .L_15)
	.align		4
.L_15:
        /*0028*/ 	.word	index@(_Z17im2col_gpu_kernelIdEvPT_PKS0_iiiiiiiiiii)
        /*002c*/ 	.word	0x00000000


	//----- nvinfo : EIATTR_REGCOUNT
	.align		4
.L_16:
        /*0030*/ 	.byte	0x04, 0x2f
        /*0032*/ 	.short	(.L_18 - .L_17)
	.align		4
.L_17:
        /*0034*/ 	.word	index@(_Z23im2col_gpu_local_kernelIfEvPT_PKS0_iiiiiiiiiiiii)
        /*0038*/ 	.word	0x0000001c


	//----- nvinfo : EIATTR_FRAME_SIZE
	.align		4
.L_18:
        /*003c*/ 	.byte	0x04, 0x11
        /*003e*/ 	.short	(.L_20 - .L_19)
	.align		4
.L_19:
        /*0040*/ 	.word	index@(_Z23im2col_gpu_local_kernelIfEvPT_PKS0_iiiiiiiiiiiii)
        /*0044*/ 	.word	0x00000000


	//----- nvinfo : EIATTR_REGCOUNT
	.align		4
.L_20:
        /*0048*/ 	.byte	0x04, 0x2f
        /*004a*/ 	.short	(.L_22 - .L_21)
	.align		4
.L_21:
        /*004c*/ 	.word	index@(_Z23im2col_gpu_local_kernelIdEvPT_PKS0_iiiiiiiiiiiii)
        /*0050*/ 	.word	0x0000001c


	//----- nvinfo : EIATTR_FRAME_SIZE
	.align		4
.L_22:
        /*0054*/ 	.byte	0x04, 0x11
        /*0056*/ 	.short	(.L_24 - .L_23)
	.align		4
.L_23:
        /*0058*/ 	.word	index@(_Z23im2col_gpu_local_kernelIdEvPT_PKS0_iiiiiiiiiiiii)
        /*005c*/ 	.word	0x00000000


	//----- nvinfo : EIATTR_REGCOUNT
	.align		4
.L_24:
        /*0060*/ 	.byte	0x04, 0x2f
        /*0062*/ 	.short	(.L_26 - .L_25)
	.align		4
.L_25:
        /*0064*/ 	.word	index@(_Z17col2im_gpu_kernelIfEvPT_PKS0_iiiiiiiiiiii)
        /*0068*/ 	.word	0x00000028


	//----- nvinfo : EIATTR_FRAME_SIZE
	.align		4
.L_26:
        /*006c*/ 	.byte	0x04, 0x11
        /*006e*/ 	.short	(.L_28 - .L_27)
	.align		4
.L_27:
        /*0070*/ 	.word	index@(_Z17col2im_gpu_kernelIfEvPT_PKS0_iiiiiiiiiiii)
        /*0074*/ 	.word	0x00000000


	//----- nvinfo : EIATTR_REGCOUNT
	.align		4
.L_28:
        /*0078*/ 	.byte	0x04, 0x2f
        /*007a*/ 	.short	(.L_30 - .L_29)
	.align		4
.L_29:
        /*007c*/ 	.word	index@(_Z17col2im_gpu_kernelIdEvPT_PKS0_iiiiiiiiiiii)
        /*0080*/ 	.word	0x00000028


	//----- nvinfo : EIATTR_FRAME_SIZE
	.align		4
.L_30:
        /*0084*/ 	.byte	0x04, 0x11
        /*0086*/ 	.short	(.L_32 - .L_31)
	.align		4
.L_31:
        /*0088*/ 	.word	index@(_Z17col2im_gpu_kernelIdEvPT_PKS0_iiiiiiiiiiii)
        /*008c*/ 	.word	0x00000000


	//----- nvinfo : EIATTR_MIN_STACK_SIZE
	.align		4
.L_32:
        /*0090*/ 	.byte	0x04, 0x12
        /*0092*/ 	.short	(.L_34 - .L_33)
	.align		4
.L_33:
        /*0094*/ 	.word	index@(_Z17col2im_gpu_kernelIdEvPT_PKS0_iiiiiiiiiiii)
        /*0098*/ 	.word	0x00000000


	//----- nvinfo : EIATTR_MIN_STACK_SIZE
	.align		4
.L_34:
        /*009c*/ 	.byte	0x04, 0x12
        /*009e*/ 	.short	(.L_36 - .L_35)
	.align		4
.L_35:
        /*00a0*/ 	.word	index@(_Z17col2im_gpu_kernelIfEvPT_PKS0_iiiiiiiiiiii)
        /*00a4*/ 	.word	0x00000000


	//----- nvinfo : EIATTR_MIN_STACK_SIZE
	.align		4
.L_36:
        /*00a8*/ 	.byte	0x04, 0x12
        /*00aa*/ 	.short	(.L_38 - .L_37)
	.align		4
.L_37:
        /*00ac*/ 	.word	index@(_Z23im2col_gpu_local_kernelIdEvPT_PKS0_iiiiiiiiiiiii)
        /*00b0*/ 	.word	0x00000000


	//----- nvinfo : EIATTR_MIN_STACK_SIZE
	.align		4
.L_38:
        /*00b4*/ 	.byte	0x04, 0x12
        /*00b6*/ 	.short	(.L_40 - .L_39)
	.align		4
.L_39:
        /*00b8*/ 	.word	index@(_Z23im2col_gpu_local_kernelIfEvPT_PKS0_iiiiiiiiiiiii)
        /*00bc*/ 	.word	0x00000000


	//----- nvinfo : EIATTR_MIN_STACK_SIZE
	.align		4
.L_40:
        /*00c0*/ 	.byte	0x04, 0x12
        /*00c2*/ 	.short	(.L_42 - .L_41)
	.align		4
.L_41:
        /*00c4*/ 	.word	index@(_Z17im2col_gpu_kernelIdEvPT_PKS0_iiiiiiiiiii)
        /*00c8*/ 	.word	0x00000000


	//----- nvinfo : EIATTR_MIN_STACK_SIZE
	.align		4
.L_42:
        /*00cc*/ 	.byte	0x04, 0x12
        /*00ce*/ 	.short	(.L_44 - .L_43)
	.align		4
.L_43:
        /*00d0*/ 	.word	index@(_Z17im2col_gpu_kernelIfEvPT_PKS0_iiiiiiiiiii)
        /*00d4*/ 	.word	0x00000000
.L_44:


//--------------------- .nv.compat                --------------------------
	.section	.nv.compat,"",@"SHT_CUDA_COMPAT_INFO"
	.align	4
        /*0000*/ 	.byte	0x02, 0x09, 0x00, 0x00, 0x02, 0x02, 0x01, 0x00, 0x02, 0x05, 0x05, 0x00, 0x03, 0x07, 0x01, 0x01
        /*0010*/ 	.byte	0x02, 0x03, 0x00, 0x00, 0x02, 0x06, 0x01, 0x00, 0x04, 0x0b, 0x08, 0x00, 0x01, 0x00, 0x00, 0x00
        /*0020*/ 	.byte	0x00, 0x00, 0x00, 0x00


//--------------------- .nv.info._Z17col2im_gpu_kernelIdEvPT_PKS0_iiiiiiiiiiii --------------------------
	.section	.nv.info._Z17col2im_gpu_kernelIdEvPT_PKS0_iiiiiiiiiiii,"",@"SHT_CUDA_INFO"
	.sectionflags	@""
	.align	4


	//----- nvinfo : EIATTR_CUDA_API_VERSION
	.align		4
        /*0000*/ 	.byte	0x04, 0x37
        /*0002*/ 	.short	(.L_46 - .L_45)
.L_45:
        /*0004*/ 	.word	0x00000082


	//----- nvinfo : EIATTR_KPARAM_INFO
	.align		4
.L_46:
        /*0008*/ 	.byte	0x04, 0x17
        /*000a*/ 	.short	(.L_48 - .L_47)
.L_47:
        /*000c*/ 	.word	0x00000000
        /*0010*/ 	.short	0x000d
        /*0012*/ 	.short	0x003c
        /*0014*/ 	.byte	0x00, 0xf0, 0x11, 0x00


	//----- nvinfo : EIATTR_KPARAM_INFO
	.align		4
.L_48:
        /*0018*/ 	.byte	0x04, 0x17
        /*001a*/ 	.short	(.L_50 - .L_49)
.L_49:
        /*001c*/ 	.word	0x00000000
        /*0020*/ 	.short	0x000c
        /*0022*/ 	.short	0x0038
        /*0024*/ 	.byte	0x00, 0xf0, 0x11, 0x00


	//----- nvinfo : EIATTR_KPARAM_INFO
	.align		4
.L_50:
        /*0028*/ 	.byte	0x04, 0x17
        /*002a*/ 	.short	(.L_52 - .L_51)
.L_51:
        /*002c*/ 	.word	0x00000000
        /*0030*/ 	.short	0x000b
        /*0032*/ 	.short	0x0034
        /*0034*/ 	.byte	0x00, 0xf0, 0x11, 0x00


	//----- nvinfo : EIATTR_KPARAM_INFO
	.align		4
.L_52:
        /*0038*/ 	.byte	0x04, 0x17
        /*003a*/ 	.short	(.L_54 - .L_53)
.L_53:
        /*003c*/ 	.word	0x00000000
        /*0040*/ 	.short	0x000a
        /*0042*/ 	.short	0x0030
        /*0044*/ 	.byte	0x00, 0xf0, 0x11, 0x00


	//----- nvinfo : EIATTR_KPARAM_INFO
	.align		4
.L_54:
        /*0048*/ 	.byte	0x04, 0x17
        /*004a*/ 	.short	(.L_56 - .L_55)
.L_55:
        /*004c*/ 	.word	0x00000000
        /*0050*/ 	.short	0x0009
        /*0052*/ 	.short	0x002c
        /*0054*/ 	.byte	0x00, 0xf0, 0x11, 0x00


	//----- nvinfo : EIATTR_KPARAM_INFO
	.align		4
.L_56:
        /*0058*/ 	.byte	0x04, 0x17
        /*005a*/ 	.short	(.L_58 - .L_57)
.L_57:
        /*005c*/ 	.word	0x00000000
        /*0060*/ 	.short	0x0008
        /*0062*/ 	.short	0x0028
        /*0064*/ 	.byte	0x00, 0xf0, 0x11, 0x00


	//----- nvinfo : EIATTR_KPARAM_INFO
	.align		4
.L_58:
        /*0068*/ 	.byte	0x04, 0x17
        /*006a*/ 	.short	(.L_60 - .L_59)
.L_59:
        /*006c*/ 	.word	0x00000000
        /*0070*/ 	.short	0x0007
        /*0072*/ 	.short	0x0024
        /*0074*/ 	.byte	0x00, 0xf0, 0x11, 0x00


	//----- nvinfo : EIATTR_KPARAM_INFO
	.align		4
.L_60:
        /*0078*/ 	.byte	0x04, 0x17
        /*007a*/ 	.short	(.L_62 - .L_61)
.L_61:
        /*007c*/ 	.word	0x00000000
        /*0080*/ 	.short	0x0006
        /*0082*/ 	.short	0x0020
        /*0084*/ 	.byte	0x00, 0xf0, 0x11, 0x00


	//----- nvinfo : EIATTR_KPARAM_INFO
	.align		4
.L_62:
        /*0088*/ 	.byte	0x04, 0x17
        /*008a*/ 	.short	(.L_64 - .L_63)
.L_63:
        /*008c*/ 	.word	0x00000000
        /*0090*/ 	.short	0x0005
        /*0092*/ 	.short	0x001c
        /*0094*/ 	.byte	0x00, 0xf0, 0x11, 0x00


	//----- nvinfo : EIATTR_KPARAM_INFO
	.align		4
.L_64:
        /*0098*/ 	.byte	0x04, 0x17
        /*009a*/ 	.short	(.L_66 - .L_65)
.L_65:
        /*009c*/ 	.word	0x00000000
        /*00a0*/ 	.short	0x0004
        /*00a2*/ 	.short	0x0018
        /*00a4*/ 	.byte	0x00, 0xf0, 0x11, 0x00


	//----- nvinfo : EIATTR_KPARAM_INFO
	.align		4
.L_66:
        /*00a8*/ 	.byte	0x04, 0x17
        /*00aa*/ 	.short	(.L_68 - .L_67)
.L_67:
        /*00ac*/ 	.word	0x00000000
        /*00b0*/ 	.short	0x0003
        /*00b2*/ 	.short	0x0014
        /*00b4*/ 	.byte	0x00, 0xf0, 0x11, 0x00


	//----- nvinfo : EIATTR_KPARAM_INFO
	.align		4
.L_68:
        /*00b8*/ 	.byte	0x04, 0x17
        /*00ba*/ 	.short	(.L_70 - .L_69)
.L_69:
        /*00bc*/ 	.word	0x00000000
        /*00c0*/ 	.short	0x0002
        /*00c2*/ 	.short	0x0010
        /*00c4*/ 	.byte	0x00, 0xf0, 0x11, 0x00


	//----- nvinfo : EIATTR_KPARAM_INFO
	.align		4
.L_70:
        /*00c8*/ 	.byte	0x04, 0x17
        /*00ca*/ 	.short	(.L_72 - .L_71)
.L_71:
        /*00cc*/ 	.word	0x00000000
        /*00d0*/ 	.short	0x0001
        /*00d2*/ 	.short	0x0008
        /*00d4*/ 	.byte	0x00, 0xf5, 0x21, 0x00


	//----- nvinfo : EIATTR_KPARAM_INFO
	.align		4
.L_72:
        /*00d8*/ 	.byte	0x04, 0x17
        /*00da*/ 	.short	(.L_74 - .L_73)
.L_73:
        /*00dc*/ 	.word	0x00000000
        /*00e0*/ 	.short	0x0000
        /*00e2*/ 	.short	0x0000
        /*00e4*/ 	.byte	0x00, 0xf5, 0x21, 0x00


	//----- nvinfo : EIATTR_SPARSE_MMA_MASK
	.align		4
.L_74:
        /*00e8*/ 	.byte	0x03, 0x50
        /*00ea*/ 	.short	0x0000


	//----- nvinfo : EIATTR_MAXREG_COUNT
	.align		4
        /*00ec*/ 	.byte	0x03, 0x1b
        /*00ee*/ 	.short	0x00ff


	//----- nvinfo : EIATTR_MERCURY_ISA_VERSION
	.align		4
        /*00f0*/ 	.byte	0x03, 0x5f
        /*00f2*/ 	.short	0x0101


	//----- nvinfo : EIATTR_VRC_CTA_INIT_COUNT
	.align		4
        /*00f4*/ 	.byte	0x02, 0x4a
	.zero		1
	.zero		1


	//----- nvinfo : EIATTR_EXIT_INSTR_OFFSETS
	.align		4
        /*00f8*/ 	.byte	0x04, 0x1c
        /*00fa*/ 	.short	(.L_76 - .L_75)


	//   ....[0]....
.L_75:
        /*00fc*/ 	.word	0x00000070


	//   ....[1]....
        /*0100*/ 	.word	0x00002110


	//----- nvinfo : EIATTR_CRS_STACK_SIZE
	.align		4
.L_76:
        /*0104*/ 	.byte	0x04, 0x1e
        /*0106*/ 	.short	(.L_78 - .L_77)
.L_77:
        /*0108*/ 	.word	0x00000000


	//----- nvinfo : EIATTR_CBANK_PARAM_SIZE
	.align		4
.L_78:
        /*010c*/ 	.byte	0x03, 0x19
        /*010e*/ 	.short	0x0040


	//----- nvinfo : EIATTR_PARAM_CBANK
	.align		4
        /*0110*/ 	.byte	0x04, 0x0a
        /*0112*/ 	.short	(.L_80 - .L_79)
	.align		4
.L_79:
        /*0114*/ 	.word	index@(.nv.constant0._Z17col2im_gpu_kernelIdEvPT_PKS0_iiiiiiiiiiii)
        /*0118*/ 	.short	0x0380
        /*011a*/ 	.short	0x0040


	//----- nvinfo : EIATTR_SW_WAR
	.align		4
.L_80:
        /*011c*/ 	.byte	0x04, 0x36
        /*011e*/ 	.short	(.L_82 - .L_81)
.L_81:
        /*0120*/ 	.word	0x00000008
.L_82:


//--------------------- .nv.info._Z17col2im_gpu_kernelIfEvPT_PKS0_iiiiiiiiiiii --------------------------
	.section	.nv.info._Z17col2im_gpu_kernelIfEvPT_PKS0_iiiiiiiiiiii,"",@"SHT_CUDA_INFO"
	.sectionflags	@""
	.align	4


	//----- nvinfo : EIATTR_CUDA_API_VERSION
	.align		4
        /*0000*/ 	.byte	0x04, 0x37
        /*0002*/ 	.short	(.L_84 - .L_83)
.L_83:
        /*0004*/ 	.word	0x00000082


	//----- nvinfo : EIATTR_KPARAM_INFO
	.align		4
.L_84:
        /*0008*/ 	.byte	0x04, 0x17
        /*000a*/ 	.short	(.L_86 - .L_85)
.L_85:
        /*000c*/ 	.word	0x00000000
        /*0010*/ 	.short	0x000d
        /*0012*/ 	.short	0x003c
        /*0014*/ 	.byte	0x00, 0xf0, 0x11, 0x00


	//----- nvinfo : EIATTR_KPARAM_INFO
	.align		4
.L_86:
        /*0018*/ 	.byte	0x04, 0x17
        /*001a*/ 	.short	(.L_88 - .L_87)
.L_87:
        /*001c*/ 	.word	0x00000000
        /*0020*/ 	.short	0x000c
        /*0022*/ 	.short	0x0038
        /*0024*/ 	.byte	0x00, 0xf0, 0x11, 0x00


	//----- nvinfo : EIATTR_KPARAM_INFO
	.align		4
.L_88:
        /*0028*/ 	.byte	0x04, 0x17
        /*002a*/ 	.short	(.L_90 - .L_89)
.L_89:
        /*002c*/ 	.word	0x00000000
        /*0030*/ 	.short	0x000b
        /*0032*/ 	.short	0x0034
        /*0034*/ 	.byte	0x00, 0xf0, 0x11, 0x00


	//----- nvinfo : EIATTR_KPARAM_INFO
	.align		4
.L_90:
        /*0038*/ 	.byte	0x04, 0x17
        /*003a*/ 	.short	(.L_92 - .L_91)
.L_91:
        /*003c*/ 	.word	0x00000000
        /*0040*/ 	.short	0x000a
        /*0042*/ 	.short	0x0030
        /*0044*/ 	.byte	0x00, 0xf0, 0x11, 0x00


	//----- nvinfo : EIATTR_KPARAM_INFO
	.align		4
.L_92:
        /*0048*/ 	.byte	0x04, 0x17
        /*004a*/ 	.short	(.L_94 - .L_93)
.L_93:
        /*004c*/ 	.word	0x00000000
        /*0050*/ 	.short	0x0009
        /*0052*/ 	.short	0x002c
        /*0054*/ 	.byte	0x00, 0xf0, 0x11, 0x00


	//----- nvinfo : EIATTR_KPARAM_INFO
	.align		4
.L_94:
        /*0058*/ 	.byte	0x04, 0x17
        /*005a*/ 	.short	(.L_96 - .L_95)
.L_95:
        /*005c*/ 	.word	0x00000000
        /*0060*/ 	.short	0x0008
        /*0062*/ 	.short	0x0028
        /*0064*/ 	.byte	0x00, 0xf0, 0x11, 0x00


	//----- nvinfo : EIATTR_KPARAM_INFO
	.align		4
.L_96:
        /*0068*/ 	.byte	0x04, 0x17
        /*006a*/ 	.short	(.L_98 - .L_97)
.L_97:
        /*006c*/ 	.word	0x00000000
        /*0070*/ 	.short	0x0007
        /*0072*/ 	.short	0x0024
        /*0074*/ 	.byte	0x00, 0xf0, 0x11, 0x00


	//----- nvinfo : EIATTR_KPARAM_INFO
	.align		4
.L_98:
        /*0078*/ 	.byte	0x04, 0x17
        /*007a*/ 	.short	(.L_100 - .L_99)
.L_99:
        /*007c*/ 	.word	0x00000000
        /*0080*/ 	.short	0x0006
        /*0082*/ 	.short	0x0020
        /*0084*/ 	.byte	0x00, 0xf0, 0x11, 0x00


	//----- nvinfo : EIATTR_KPARAM_INFO
	.align		4
.L_100:
        /*0088*/ 	.byte	0x04, 0x17
        /*008a*/ 	.short	(.L_102 - .L_101)
.L_101:
        /*008c*/ 	.word	0x00000000
        /*0090*/ 	.short	0x0005
        /*0092*/ 	.short	0x001c
        /*0094*/ 	.byte	0x00, 0xf0, 0x11, 0x00


	//----- nvinfo : EIATTR_KPARAM_INFO
	.align		4
.L_102:
        /*0098*/ 	.byte	0x04, 0x17
        /*009a*/ 	.short	(.L_104 - .L_103)
.L_103:
        /*009c*/ 	.word	0x00000000
        /*00a0*/ 	.short	0x0004
        /*00a2*/ 	.short	0x0018
        /*00a4*/ 	.byte	0x00, 0xf0, 0x11, 0x00


	//----- nvinfo : EIATTR_KPARAM_INFO
	.align		4
.L_104:
        /*00a8*/ 	.byte	0x04, 0x17
        /*00aa*/ 	.short	(.L_106 - .L_105)
.L_105:
        /*00ac*/ 	.word	0x00000000
        /*00b0*/ 	.short	0x0003
        /*00b2*/ 	.short	0x0014
        /*00b4*/ 	.byte	0x00, 0xf0, 0x11, 0x00


	//----- nvinfo : EIATTR_KPARAM_INFO
	.align		4
.L_106:
        /*00b8*/ 	.byte	0x04, 0x17
        /*00ba*/ 	.short	(.L_108 - .L_107)
.L_107:
        /*00bc*/ 	.word	0x00000000
        /*00c0*/ 	.short	0x0002
        /*00c2*/ 	.short	0x0010
        /*00c4*/ 	.byte	0x00, 0xf0, 0x11, 0x00


	//----- nvinfo : EIATTR_KPARAM_INFO
	.align		4
.L_108:
        /*00c8*/ 	.byte	0x04, 0x17
        /*00ca*/ 	.short	(.L_110 - .L_109)
.L_109:
        /*00cc*/ 	.word	0x00000000
        /*00d0*/ 	.short	0x0001
        /*00d2*/ 	.short	0x0008
        /*00d4*/ 	.byte	0x00, 0xf5, 0x21, 0x00


	//----- nvinfo : EIATTR_KPARAM_INFO
	.align		4
.L_110:
        /*00d8*/ 	.byte	0x04, 0x17
        /*00da*/ 	.short	(.L_112 - .L_111)
.L_111:
        /*00dc*/ 	.word	0x00000000
        /*00e0*/ 	.short	0x0000
        /*00e2*/ 	.short	0x0000
        /*00e4*/ 	.byte	0x00, 0xf5, 0x21, 0x00


	//----- nvinfo : EIATTR_SPARSE_MMA_MASK
	.align		4
.L_112:
        /*00e8*/ 	.byte	0x03, 0x50
        /*00ea*/ 	.short	0x0000


	//----- nvinfo : EIATTR_MAXREG_COUNT
	.align		4
        /*00ec*/ 	.byte	0x03, 0x1b
        /*00ee*/ 	.short	0x00ff


	//----- nvinfo : EIATTR_MERCURY_ISA_VERSION
	.align		4
        /*00f0*/ 	.byte	0x03, 0x5f
        /*00f2*/ 	.short	0x0101


	//----- nvinfo : EIATTR_VRC_CTA_INIT_COUNT
	.align		4
        /*00f4*/ 	.byte	0x02, 0x4a
	.zero		1
	.zero		1


	//----- nvinfo : EIATTR_EXIT_INSTR_OFFSETS
	.align		4
        /*00f8*/ 	.byte	0x04, 0x1c
        /*00fa*/ 	.short	(.L_114 - .L_113)


	//   ....[0]....
.L_113:
        /*00fc*/ 	.word	0x00000070


	//   ....[1]....
        /*0100*/ 	.word	0x00002140


	//----- nvinfo : EIATTR_CRS_STACK_SIZE
	.align		4
.L_114:
        /*0104*/ 	.byte	0x04, 0x1e
        /*0106*/ 	.short	(.L_116 - .L_115)
.L_115:
        /*0108*/ 	.word	0x00000000


	//----- nvinfo : EIATTR_CBANK_PARAM_SIZE
	.align		4
.L_116:
        /*010c*/ 	.byte	0x03, 0x19
        /*010e*/ 	.short	0x0040


	//----- nvinfo : EIATTR_PARAM_CBANK
	.align		4
        /*0110*/ 	.byte	0x04, 0x0a
        /*0112*/ 	.short	(.L_118 - .L_117)
	.align		4
.L_117:
        /*0114*/ 	.word	index@(.nv.constant0._Z17col2im_gpu_kernelIfEvPT_PKS0_iiiiiiiiiiii)
        /*0118*/ 	.short	0x0380
        /*011a*/ 	.short	0x0040


	//----- nvinfo : EIATTR_SW_WAR
	.align		4
.L_118:
        /*011c*/ 	.byte	0x04, 0x36
        /*011e*/ 	.short	(.L_120 - .L_119)
.L_119:
        /*0120*/ 	.word	0x00000008
.L_120:


//--------------------- .nv.info._Z23im2col_gpu_local_kernelIdEvPT_PKS0_iiiiiiiiiiiii --------------------------
	.section	.nv.info._Z23im2col_gpu_local_kernelIdEvPT_PKS0_iiiiiiiiiiiii,"",@"SHT_CUDA_INFO"
	.sectionflags	@""
	.align	4


	//----- nvinfo : EIATTR_CUDA_API_VERSION
	.align		4
        /*0000*/ 	.byte	0x04, 0x37
        /*0002*/ 	.short	(.L_122 - .L_121)
.L_121:
        /*0004*/ 	.word	0x00000082


	//----- nvinfo : EIATTR_KPARAM_INFO
	.align		4
.L_122:
        /*0008*/ 	.byte	0x04, 0x17
        /*000a*/ 	.short	(.L_124 - .L_123)
.L_123:
        /*000c*/ 	.word	0x00000000
        /*0010*/ 	.short	0x000e
        /*0012*/ 	.short	0x0040
        /*0014*/ 	.byte	0x00, 0xf0, 0x11, 0x00


	//----- nvinfo : EIATTR_KPARAM_INFO
	.align		4
.L_124:
        /*0018*/ 	.byte	0x04, 0x17
        /*001a*/ 	.short	(.L_126 - .L_125)
.L_125:
        /*001c*/ 	.word	0x00000000
        /*0020*/ 	.short	0x000d
        /*0022*/ 	.short	0x003c
        /*0024*/ 	.byte	0x00, 0xf0, 0x11, 0x00


	//----- nvinfo : EIATTR_KPARAM_INFO
	.align		4
.L_126:
        /*0028*/ 	.byte	0x04, 0x17
        /*002a*/ 	.short	(.L_128 - .L_127)
.L_127:
        /*002c*/ 	.word	0x00000000
        /*0030*/ 	.short	0x000c
        /*0032*/ 	.short	0x0038
        /*0034*/ 	.byte	0x00, 0xf0, 0x11, 0x00


	//----- nvinfo : EIATTR_KPARAM_INFO
	.align		4
.L_128:
        /*0038*/ 	.byte	0x04, 0x17
        /*003a*/ 	.short	(.L_130 - .L_129)
.L_129:
        /*003c*/ 	.word	0x00000000
        /*0040*/ 	.short	0x000b
        /*0042*/ 	.short	0x0034
        /*0044*/ 	.byte	0x00, 0xf0, 0x11, 0x00


	//----- nvinfo : EIATTR_KPARAM_INFO
	.align		4
.L_130:
        /*0048*/ 	.byte	0x04, 0x17
        /*004a*/ 	.short	(.L_132 - .L_131)
.L_131:
        /*004c*/ 	.word	0x00000000
        /*0050*/ 	.short	0x000a
        /*0052*/ 	.short	0x0030
        /*0054*/ 	.byte	0x00, 0xf0, 0x11, 0x00


	//----- nvinfo : EIATTR_KPARAM_INFO
	.align		4
.L_132:
        /*0058*/ 	.byte	0x04, 0x17
        /*005a*/ 	.short	(.L_134 - .L_133)
.L_133:
        /*005c*/ 	.word	0x00000000
        /*0060*/ 	.short	0x0009
        /*0062*/ 	.short	0x002c
        /*0064*/ 	.byte	0x00, 0xf0, 0x11, 0x00


	//----- nvinfo : EIATTR_KPARAM_INFO
	.align		4
.L_134:
        /*0068*/ 	.byte	0x04, 0x17
        /*006a*/ 	.short	(.L_136 - .L_135)
.L_135:
        /*006c*/ 	.word	0x00000000
        /*0070*/ 	.short	0x0008
        /*0072*/ 	.short	0x0028
        /*0074*/ 	.byte	0x00, 0xf0, 0x11, 0x00


	//----- nvinfo : EIATTR_KPARAM_INFO
	.align		4
.L_136:
        /*0078*/ 	.byte	0x04, 0x17
        /*007a*/ 	.short	(.L_138 - .L_137)
.L_137:
        /*007c*/ 	.word	0x00000000
        /*0080*/ 	.short	0x0007
        /*0082*/ 	.short	0x0024
        /*0084*/ 	.byte	0x00, 0xf0, 0x11, 0x00


	//----- nvinfo : EIATTR_KPARAM_INFO
	.align		4
.L_138:
        /*0088*/ 	.byte	0x04, 0x17
        /*008a*/ 	.short	(.L_140 - .L_139)
.L_139:
        /*008c*/ 	.word	0x00000000
        /*0090*/ 	.short	0x0006
        /*0092*/ 	.short	0x0020
        /*0094*/ 	.byte	0x00, 0xf0, 0x11, 0x00


	//----- nvinfo : EIATTR_KPARAM_INFO
	.align		4
.L_140:
        /*0098*/ 	.byte	0x04, 0x17
        /*009a*/ 	.short	(.L_142 - .L_141)
.L_141:
        /*009c*/ 	.word	0x00000000
        /*00a0*/ 	.short	0x0005
        /*00a2*/ 	.short	0x001c
        /*00a4*/ 	.byte	0x00, 0xf0, 0x11, 0x00


	//----- nvinfo : EIATTR_KPARAM_INFO
	.align		4
.L_142:
        /*00a8*/ 	.byte	0x04, 0x17
        /*00aa*/ 	.short	(.L_144 - .L_143)
.L_143:
        /*00ac*/ 	.word	0x00000000
        /*00b0*/ 	.short	0x0004
        /*00b2*/ 	.short	0x0018
        /*00b4*/ 	.byte	0x00, 0xf0, 0x11, 0x00


	//----- nvinfo : EIATTR_KPARAM_INFO
	.align		4
.L_144:
        /*00b8*/ 	.byte	0x04, 0x17
        /*00ba*/ 	.short	(.L_146 - .L_145)
.L_145:
        /*00bc*/ 	.word	0x00000000
        /*00c0*/ 	.short	0x0003
        /*00c2*/ 	.short	0x0014
        /*00c4*/ 	.byte	0x00, 0xf0, 0x11, 0x00


	//----- nvinfo : EIATTR_KPARAM_INFO
	.align		4
.L_146:
        /*00c8*/ 	.byte	0x04, 0x17
        /*00ca*/ 	.short	(.L_148 - .L_147)
.L_147:
        /*00cc*/ 	.word	0x00000000
        /*00d0*/ 	.short	0x0002
        /*00d2*/ 	.short	0x0010
        /*00d4*/ 	.byte	0x00, 0xf0, 0x11, 0x00


	//----- nvinfo : EIATTR_KPARAM_INFO
	.align		4
.L_148:
        /*00d8*/ 	.byte	0x04, 0x17
        /*00da*/ 	.short	(.L_150 - .L_149)
.L_149:
        /*00dc*/ 	.word	0x00000000
        /*00e0*/ 	.short	0x0001
        /*00e2*/ 	.short	0x0008
        /*00e4*/ 	.byte	0x00, 0xf5, 0x21, 0x00


	//----- nvinfo : EIATTR_KPARAM_INFO
	.align		4
.L_150:
        /*00e8*/ 	.byte	0x04, 0x17
        /*00ea*/ 	.short	(.L_152 - .L_151)
.L_151:
        /*00ec*/ 	.word	0x00000000
        /*00f0*/ 	.short	0x0000
        /*00f2*/ 	.short	0x0000
        /*00f4*/ 	.byte	0x00, 0xf5, 0x21, 0x00


	//----- nvinfo : EIATTR_SPARSE_MMA_MASK
	.align		4
.L_152:
        /*00f8*/ 	.byte	0x03, 0x50
        /*00fa*/ 	.short	0x0000


	//----- nvinfo : EIATTR_MAXREG_COUNT
	.align		4
        /*00fc*/ 	.byte	0x03, 0x1b
        /*00fe*/ 	.short	0x00ff


	//----- nvinfo : EIATTR_MERCURY_ISA_VERSION
	.align		4
        /*0100*/ 	.byte	0x03, 0x5f
        /*0102*/ 	.short	0x0101


	//----- nvinfo : EIATTR_VRC_CTA_INIT_COUNT
	.align		4
        /*0104*/ 	.byte	0x02, 0x4a
	.zero		1
	.zero		1


	//----- nvinfo : EIATTR_EXIT_INSTR_OFFSETS
	.align		4
        /*0108*/ 	.byte	0x04, 0x1c
        /*010a*/ 	.short	(.L_154 - .L_153)


	//   ....[0]....
.L_153:
        /*010c*/ 	.word	0x00000070


	//   ....[1]....
        /*0110*/ 	.word	0x000004c0


	//   ....[2]....
        /*0114*/ 	.word	0x00000520


	//   ....[3]....
        /*0118*/ 	.word	0x000012b0


	//----- nvinfo : EIATTR_CRS_STACK_SIZE
	.align		4
.L_154:
        /*011c*/ 	.byte	0x04, 0x1e
        /*011e*/ 	.short	(.L_156 - .L_155)
.L_155:
        /*0120*/ 	.word	0x00000000


	//----- nvinfo : EIATTR_CBANK_PARAM_SIZE
	.align		4
.L_156:
        /*0124*/ 	.byte	0x03, 0x19
        /*0126*/ 	.short	0x0044


	//----- nvinfo : EIATTR_PARAM_CBANK
	.align		4
        /*0128*/ 	.byte	0x04, 0x0a
        /*012a*/ 	.short	(.L_158 - .L_157)
	.align		4
.L_157:
        /*012c*/ 	.word	index@(.nv.constant0._Z23im2col_gpu_local_kernelIdEvPT_PKS0_iiiiiiiiiiiii)
        /*0130*/ 	.short	0x0380
        /*0132*/ 	.short	0x0044


	//----- nvinfo : EIATTR_SW_WAR
	.align		4
.L_158:
        /*0134*/ 	.byte	0x04, 0x36
        /*0136*/ 	.short	(.L_160 - .L_159)
.L_159:
        /*0138*/ 	.word	0x00000008
.L_160:


//--------------------- .nv.info._Z23im2col_gpu_local_kernelIfEvPT_PKS0_iiiiiiiiiiiii --------------------------
	.section	.nv.info._Z23im2col_gpu_local_kernelIfEvPT_PKS0_iiiiiiiiiiiii,"",@"SHT_CUDA_INFO"
	.sectionflags	@""
	.align	4


	//----- nvinfo : EIATTR_CUDA_API_VERSION
	.align		4
        /*0000*/ 	.byte	0x04, 0x37
        /*0002*/ 	.short	(.L_162 - .L_161)
.L_161:
        /*0004*/ 	.word	0x00000082


	//----- nvinfo : EIATTR_KPARAM_INFO
	.align		4
.L_162:
        /*0008*/ 	.byte	0x04, 0x17
        /*000a*/ 	.short	(.L_164 - .L_163)
.L_163:
        /*000c*/ 	.word	0x00000000
        /*0010*/ 	.short	0x000e
        /*0012*/ 	.short	0x0040
        /*0014*/ 	.byte	0x00, 0xf0, 0x11, 0x00


	//----- nvinfo : EIATTR_KPARAM_INFO
	.align		4
.L_164:
        /*0018*/ 	.byte	0x04, 0x17
        /*001a*/ 	.short	(.L_166 - .L_165)
.L_165:
        /*001c*/ 	.word	0x00000000
        /*0020*/ 	.short	0x000d
        /*0022*/ 	.short	0x003c
        /*0024*/ 	.byte	0x00, 0xf0, 0x11, 0x00


	//----- nvinfo : EIATTR_KPARAM_INFO
	.align		4
.L_166:
        /*0028*/ 	.byte	0x04, 0x17
        /*002a*/ 	.short	(.L_168 - .L_167)
.L_167:
        /*002c*/ 	.word	0x00000000
        /*0030*/ 	.short	0x000c
        /*0032*/ 	.short	0x0038
        /*0034*/ 	.byte	0x00, 0xf0, 0x11, 0x00


	//----- nvinfo : EIATTR_KPARAM_INFO
	.align		4
.L_168:
        /*0038*/ 	.byte	0x04, 0x17
        /*003a*/ 	.short	(.L_170 - .L_169)
.L_169:
        /*003c*/ 	.word	0x00000000
        /*0040*/ 	.short	0x000b
        /*0042*/ 	.short	0x0034
        /*0044*/ 	.byte	0x00, 0xf0, 0x11, 0x00


	//----- nvinfo : EIATTR_KPARAM_INFO
	.align		4
.L_170:
        /*0048*/ 	.byte	0x04, 0x17
        /*004a*/ 	.short	(.L_172 - .L_171)
.L_171:
        /*004c*/ 	.word	0x00000000
        /*0050*/ 	.short	0x000a
        /*0052*/ 	.short	0x0030
        /*0054*/ 	.byte	0x00, 0xf0, 0x11, 0x00


	//----- nvinfo : EIATTR_KPARAM_INFO
	.align		4
.L_172:
        /*0058*/ 	.byte	0x04, 0x17
        /*005a*/ 	.short	(.L_174 - .L_173)
.L_173:
        /*005c*/ 	.word	0x00000000
        /*0060*/ 	.short	0x0009
        /*0062*/ 	.short	0x002c
        /*0064*/ 	.byte	0x00, 0xf0, 0x11, 0x00


	//----- nvinfo : EIATTR_KPARAM_INFO
	.align		4
.L_174:
        /*0068*/ 	.byte	0x04, 0x17
        /*006a*/ 	.short	(.L_176 - .L_175)
.L_175:
        /*006c*/ 	.word	0x00000000
        /*0070*/ 	.short	0x0008
        /*0072*/ 	.short	0x0028
        /*0074*/ 	.byte	0x00, 0xf0, 0x11, 0x00


	//----- nvinfo : EIATTR_KPARAM_INFO
	.align		4
.L_176:
        /*0078*/ 	.byte	0x04, 0x17
        /*007a*/ 	.short	(.L_178 - .L_177)
.L_177:
        /*007c*/ 	.word	0x00000000
        /*0080*/ 	.short	0x0007
        /*0082*/ 	.short	0x0024
        /*0084*/ 	.byte	0x00, 0xf0, 0x11, 0x00


	//----- nvinfo : EIATTR_KPARAM_INFO
	.align		4
.L_178:
        /*0088*/ 	.byte	0x04, 0x17
        /*008a*/ 	.short	(.L_180 - .L_179)
.L_179:
        /*008c*/ 	.word	0x00000000
        /*0090*/ 	.short	0x0006
        /*0092*/ 	.short	0x0020
        /*0094*/ 	.byte	0x00, 0xf0, 0x11, 0x00


	//----- nvinfo : EIATTR_KPARAM_INFO
	.align		4
.L_180:
        /*0098*/ 	.byte	0x04, 0x17
        /*009a*/ 	.short	(.L_182 - .L_181)
.L_181:
        /*009c*/ 	.word	0x00000000
        /*00a0*/ 	.short	0x0005
        /*00a2*/ 	.short	0x001c
        /*00a4*/ 	.byte	0x00, 0xf0, 0x11, 0x00


	//----- nvinfo : EIATTR_KPARAM_INFO
	.align		4
.L_182:
        /*00a8*/ 	.byte	0x04, 0x17
        /*00aa*/ 	.short	(.L_184 - .L_183)
.L_183:
        /*00ac*/ 	.word	0x00000000
        /*00b0*/ 	.short	0x0004
        /*00b2*/ 	.short	0x0018
        /*00b4*/ 	.byte	0x00, 0xf0, 0x11, 0x00


	//----- nvinfo : EIATTR_KPARAM_INFO
	.align		4
.L_184:
        /*00b8*/ 	.byte	0x04, 0x17
        /*00ba*/ 	.short	(.L_186 - .L_185)
.L_185:
        /*00bc*/ 	.word	0x00000000
        /*00c0*/ 	.short	0x0003
        /*00c2*/ 	.short	0x0014
        /*00c4*/ 	.byte	0x00, 0xf0, 0x11, 0x00


	//----- nvinfo : EIATTR_KPARAM_INFO
	.align		4
.L_186:
        /*00c8*/ 	.byte	0x04, 0x17
        /*00ca*/ 	.short	(.L_188 - .L_187)
.L_187:
        /*00cc*/ 	.word	0x00000000
        /*00d0*/ 	.short	0x0002
        /*00d2*/ 	.short	0x0010
        /*00d4*/ 	.byte	0x00, 0xf0, 0x11, 0x00


	//----- nvinfo : EIATTR_KPARAM_INFO
	.align		4
.L_188:
        /*00d8*/ 	.byte	0x04, 0x17
        /*00da*/ 	.short	(.L_190 - .L_189)
.L_189:
        /*00dc*/ 	.word	0x00000000
        /*00e0*/ 	.short	0x0001
        /*00e2*/ 	.short	0x0008
        /*00e4*/ 	.byte	0x00, 0xf5, 0x21, 0x00


	//----- nvinfo : EIATTR_KPARAM_INFO
	.align		4
.L_190:
        /*00e8*/ 	.byte	0x04, 0x17
        /*00ea*/ 	.short	(.L_192 - .L_191)
.L_191:
        /*00ec*/ 	.word	0x00000000
        /*00f0*/ 	.short	0x0000
        /*00f2*/ 	.short	0x0000
        /*00f4*/ 	.byte	0x00, 0xf5, 0x21, 0x00


	//----- nvinfo : EIATTR_SPARSE_MMA_MASK
	.align		4
.L_192:
        /*00f8*/ 	.byte	0x03, 0x50
        /*00fa*/ 	.short	0x0000


	//----- nvinfo : EIATTR_MAXREG_COUNT
	.align		4
        /*00fc*/ 	.byte	0x03, 0x1b
        /*00fe*/ 	.short	0x00ff


	//----- nvinfo : EIATTR_MERCURY_ISA_VERSION
	.align		4
        /*0100*/ 	.byte	0x03, 0x5f
        /*0102*/ 	.short	0x0101


	//----- nvinfo : EIATTR_VRC_CTA_INIT_COUNT
	.align		4
        /*0104*/ 	.byte	0x02, 0x4a
	.zero		1
	.zero		1


	//----- nvinfo : EIATTR_EXIT_INSTR_OFFSETS
	.align		4
        /*0108*/ 	.byte	0x04, 0x1c
        /*010a*/ 	.short	(.L_194 - .L_193)


	//   ....[0]....
.L_193:
        /*010c*/ 	.word	0x00000070


	//   ....[1]....
        /*0110*/ 	.word	0x000004c0


	//   ....[2]....
        /*0114*/ 	.word	0x00000520


	//   ....[3]....
        /*0118*/ 	.word	0x000012b0


	//----- nvinfo : EIATTR_CRS_STACK_SIZE
	.align		4
.L_194:
        /*011c*/ 	.byte	0x04, 0x1e
        /*011e*/ 	.short	(.L_196 - .L_195)
.L_195:
        /*0120*/ 	.word	0x00000000


	//----- nvinfo : EIATTR_CBANK_PARAM_SIZE
	.align		4
.L_196:
        /*0124*/ 	.byte	0x03, 0x19
        /*0126*/ 	.short	0x0044


	//----- nvinfo : EIATTR_PARAM_CBANK
	.align		4
        /*0128*/ 	.byte	0x04, 0x0a
        /*012a*/ 	.short	(.L_198 - .L_197)
	.align		4
.L_197:
        /*012c*/ 	.word	index@(.nv.constant0._Z23im2col_gpu_local_kernelIfEvPT_PKS0_iiiiiiiiiiiii)
        /*0130*/ 	.short	0x0380
        /*0132*/ 	.short	0x0044


	//----- nvinfo : EIATTR_SW_WAR
	.align		4
.L_198:
        /*0134*/ 	.byte	0x04, 0x36
        /*0136*/ 	.short	(.L_200 - .L_199)
.L_199:
        /*0138*/ 	.word	0x00000008
.L_200:


//--------------------- .nv.info._Z17im2col_gpu_kernelIdEvPT_PKS0_iiiiiiiiiii --------------------------
	.section	.nv.info._Z17im2col_gpu_kernelIdEvPT_PKS0_iiiiiiiiiii,"",@"SHT_CUDA_INFO"
	.sectionflags	@""
	.align	4


	//----- nvinfo : EIATTR_CUDA_API_VERSION
	.align		4
        /*0000*/ 	.byte	0x04, 0x37
        /*0002*/ 	.short	(.L_202 - .L_201)
.L_201:
        /*0004*/ 	.word	0x00000082


	//----- nvinfo : EIATTR_KPARAM_INFO
	.align		4
.L_202:
        /*0008*/ 	.byte	0x04, 0x17
        /*000a*/ 	.short	(.L_204 - .L_203)
.L_203:
        /*000c*/ 	.word	0x00000000
        /*0010*/ 	.short	0x000c
        /*0012*/ 	.short	0x0038
        /*0014*/ 	.byte	0x00, 0xf0, 0x11, 0x00


	//----- nvinfo : EIATTR_KPARAM_INFO
	.align		4
.L_204:
        /*0018*/ 	.byte	0x04, 0x17
        /*001a*/ 	.short	(.L_206 - .L_205)
.L_205:
        /*001c*/ 	.word	0x00000000
        /*0020*/ 	.short	0x000b
        /*0022*/ 	.short	0x0034
        /*0024*/ 	.byte	0x00, 0xf0, 0x11, 0x00


	//----- nvinfo : EIATTR_KPARAM_INFO
	.align		4
.L_206:
        /*0028*/ 	.byte	0x04, 0x17
        /*002a*/ 	.short	(.L_208 - .L_207)
.L_207:
        /*002c*/ 	.word	0x00000000
        /*0030*/ 	.short	0x000a
        /*0032*/ 	.short	0x0030
        /*0034*/ 	.byte	0x00, 0xf0, 0x11, 0x00


	//----- nvinfo : EIATTR_KPARAM_INFO
	.align		4
.L_208:
        /*0038*/ 	.byte	0x04, 0x17
        /*003a*/ 	.short	(.L_210 - .L_209)
.L_209:
        /*003c*/ 	.word	0x00000000
        /*0040*/ 	.short	0x0009
        /*0042*/ 	.short	0x002c
        /*0044*/ 	.byte	0x00, 0xf0, 0x11, 0x00


	//----- nvinfo : EIATTR_KPARAM_INFO
	.align		4
.L_210:
        /*0048*/ 	.byte	0x04, 0x17
        /*004a*/ 	.short	(.L_212 - .L_211)
.L_211:
        /*004c*/ 	.word	0x00000000
        /*0050*/ 	.short	0x0008
        /*0052*/ 	.short	0x0028
        /*0054*/ 	.byte	0x00, 0xf0, 0x11, 0x00


	//----- nvinfo : EIATTR_KPARAM_INFO
	.align		4
.L_212:
        /*0058*/ 	.byte	0x04, 0x17
        /*005a*/ 	.short	(.L_214 - .L_213)
.L_213:
        /*005c*/ 	.word	0x00000000
        /*0060*/ 	.short	0x0007
        /*0062*/ 	.short	0x0024
        /*0064*/ 	.byte	0x00, 0xf0, 0x11, 0x00


	//----- nvinfo : EIATTR_KPARAM_INFO
	.align		4
.L_214:
        /*0068*/ 	.byte	0x04, 0x17
        /*006a*/ 	.short	(.L_216 - .L_215)
.L_215:
        /*006c*/ 	.word	0x00000000
        /*0070*/ 	.short	0x0006
        /*0072*/ 	.short	0x0020
        /*0074*/ 	.byte	0x00, 0xf0, 0x11, 0x00


	//----- nvinfo : EIATTR_KPARAM_INFO
	.align		4
.L_216:
        /*0078*/ 	.byte	0x04, 0x17
        /*007a*/ 	.short	(.L_218 - .L_217)
.L_217:
        /*007c*/ 	.word	0x00000000
        /*0080*/ 	.short	0x0005
        /*0082*/ 	.short	0x001c
        /*0084*/ 	.byte	0x00, 0xf0, 0x11, 0x00


	//----- nvinfo : EIATTR_KPARAM_INFO
	.align		4
.L_218:
        /*0088*/ 	.byte	0x04, 0x17
        /*008a*/ 	.short	(.L_220 - .L_219)
.L_219:
        /*008c*/ 	.word	0x00000000
        /*0090*/ 	.short	0x0004
        /*0092*/ 	.short	0x0018
        /*0094*/ 	.byte	0x00, 0xf0, 0x11, 0x00


	//----- nvinfo : EIATTR_KPARAM_INFO
	.align		4
.L_220:
        /*0098*/ 	.byte	0x04, 0x17
        /*009a*/ 	.short	(.L_222 - .L_221)
.L_221:
        /*009c*/ 	.word	0x00000000
        /*00a0*/ 	.short	0x0003
        /*00a2*/ 	.short	0x0014
        /*00a4*/ 	.byte	0x00, 0xf0, 0x11, 0x00


	//----- nvinfo : EIATTR_KPARAM_INFO
	.align		4
.L_222:
        /*00a8*/ 	.byte	0x04, 0x17
        /*00aa*/ 	.short	(.L_224 - .L_223)
.L_223:
        /*00ac*/ 	.word	0x00000000
        /*00b0*/ 	.short	0x0002
        /*00b2*/ 	.short	0x0010
        /*00b4*/ 	.byte	0x00, 0xf0, 0x11, 0x00


	//----- nvinfo : EIATTR_KPARAM_INFO
	.align		4
.L_224:
        /*00b8*/ 	.byte	0x04, 0x17
        /*00ba*/ 	.short	(.L_226 - .L_225)
.L_225:
        /*00bc*/ 	.word	0x00000000
        /*00c0*/ 	.short	0x0001
        /*00c2*/ 	.short	0x0008
        /*00c4*/ 	.byte	0x00, 0xf5, 0x21, 0x00


	//----- nvinfo : EIATTR_KPARAM_INFO
	.align		4
.L_226:
        /*00c8*/ 	.byte	0x04, 0x17
        /*00ca*/ 	.short	(.L_228 - .L_227)
.L_227:
        /*00cc*/ 	.word	0x00000000
        /*00d0*/ 	.short	0x0000
        /*00d2*/ 	.short	0x0000
        /*00d4*/ 	.byte	0x00, 0xf5, 0x21, 0x00


	//----- nvinfo : EIATTR_SPARSE_MMA_MASK
	.align		4
.L_228:
        /*00d8*/ 	.byte	0x03, 0x50
        /*00da*/ 	.short	0x0000


	//----- nvinfo : EIATTR_MAXREG_COUNT
	.align		4
        /*00dc*/ 	.byte	0x03, 0x1b
        /*00de*/ 	.short	0x00ff


	//----- nvinfo : EIATTR_MERCURY_ISA_VERSION
	.align		4
        /*00e0*/ 	.byte	0x03, 0x5f
        /*00e2*/ 	.short	0x0101


	//----- nvinfo : EIATTR_VRC_CTA_INIT_COUNT
	.align		4
        /*00e4*/ 	.byte	0x02, 0x4a
	.zero		1
	.zero		1


	//----- nvinfo : EIATTR_EXIT_INSTR_OFFSETS
	.align		4
        /*00e8*/ 	.byte	0x04, 0x1c
        /*00ea*/ 	.short	(.L_230 - .L_229)


	//   ....[0]....
.L_229:
        /*00ec*/ 	.word	0x00000070


	//   ....[1]....
        /*00f0*/ 	.word	0x000004a0


	//   ....[2]....
        /*00f4*/ 	.word	0x000004e0


	//   ....[3]....
        /*00f8*/ 	.word	0x00001270


	//----- nvinfo : EIATTR_CRS_STACK_SIZE
	.align		4
.L_230:
        /*00fc*/ 	.byte	0x04, 0x1e
        /*00fe*/ 	.short	(.L_232 - .L_231)
.L_231:
        /*0100*/ 	.word	0x00000000


	//----- nvinfo : EIATTR_CBANK_PARAM_SIZE
	.align		4
.L_232:
        /*0104*/ 	.byte	0x03, 0x19
        /*0106*/ 	.short	0x003c


	//----- nvinfo : EIATTR_PARAM_CBANK
	.align		4
        /*0108*/ 	.byte	0x04, 0x0a
        /*010a*/ 	.short	(.L_234 - .L_233)
	.align		4
.L_233:
        /*010c*/ 	.word	index@(.nv.constant0._Z17im2col_gpu_kernelIdEvPT_PKS0_iiiiiiiiiii)
        /*0110*/ 	.short	0x0380
        /*0112*/ 	.short	0x003c


	//----- nvinfo : EIATTR_SW_WAR
	.align		4
.L_234:
        /*0114*/ 	.byte	0x04, 0x36
        /*0116*/ 	.short	(.L_236 - .L_235)
.L_235:
        /*0118*/ 	.word	0x00000008
.L_236:


//--------------------- .nv.info._Z17im2col_gpu_kernelIfEvPT_PKS0_iiiiiiiiiii --------------------------
	.section	.nv.info._Z17im2col_gpu_kernelIfEvPT_PKS0_iiiiiiiiiii,"",@"SHT_CUDA_INFO"
	.sectionflags	@""
	.align	4


	//----- nvinfo : EIATTR_CUDA_API_VERSION
	.align		4
        /*0000*/ 	.byte	0x04, 0x37
        /*0002*/ 	.short	(.L_238 - .L_237)
.L_237:
        /*0004*/ 	.word	0x00000082


	//----- nvinfo : EIATTR_KPARAM_INFO
	.align		4
.L_238:
        /*0008*/ 	.byte	0x04, 0x17
        /*000a*/ 	.short	(.L_240 - .L_239)
.L_239:
        /*000c*/ 	.word	0x00000000
        /*0010*/ 	.short	0x000c
        /*0012*/ 	.short	0x0038
        /*0014*/ 	.byte	0x00, 0xf0, 0x11, 0x00


	//----- nvinfo : EIATTR_KPARAM_INFO
	.align		4
.L_240:
        /*0018*/ 	.byte	0x04, 0x17
        /*001a*/ 	.short	(.L_242 - .L_241)
.L_241:
        /*001c*/ 	.word	0x00000000
        /*0020*/ 	.short	0x000b
        /*0022*/ 	.short	0x0034
        /*0024*/ 	.byte	0x00, 0xf0, 0x11, 0x00


	//----- nvinfo : EIATTR_KPARAM_INFO
	.align		4
.L_242:
        /*0028*/ 	.byte	0x04, 0x17
        /*002a*/ 	.short	(.L_244 - .L_243)
.L_243:
        /*002c*/ 	.word	0x00000000
        /*0030*/ 	.short	0x000a
        /*0032*/ 	.short	0x0030
        /*0034*/ 	.byte	0x00, 0xf0, 0x11, 0x00


	//----- nvinfo : EIATTR_KPARAM_INFO
	.align		4
.L_244:
        /*0038*/ 	.byte	0x04, 0x17
        /*003a*/ 	.short	(.L_246 - .L_245)
.L_245:
        /*003c*/ 	.word	0x00000000
        /*0040*/ 	.short	0x0009
        /*0042*/ 	.short	0x002c
        /*0044*/ 	.byte	0x00, 0xf0, 0x11, 0x00


	//----- nvinfo : EIATTR_KPARAM_INFO
	.align		4
.L_246:
        /*0048*/ 	.byte	0x04, 0x17
        /*004a*/ 	.short	(.L_248 - .L_247)
.L_247:
        /*004c*/ 	.word	0x00000000
        /*0050*/ 	.short	0x0008
        /*0052*/ 	.short	0x0028
        /*0054*/ 	.byte	0x00, 0xf0, 0x11, 0x00


	//----- nvinfo : EIATTR_KPARAM_INFO
	.align		4
.L_248:
        /*0058*/ 	.byte	0x04, 0x17
        /*005a*/ 	.short	(.L_250 - .L_249)
.L_249:
        /*005c*/ 	.word	0x00000000
        /*0060*/ 	.short	0x0007
        /*0062*/ 	.short	0x0024
        /*0064*/ 	.byte	0x00, 0xf0, 0x11, 0x00


	//----- nvinfo : EIATTR_KPARAM_INFO
	.align		4
.L_250:
        /*0068*/ 	.byte	0x04, 0x17
        /*006a*/ 	.short	(.L_252 - .L_251)
.L_251:
        /*006c*/ 	.word	0x00000000
        /*0070*/ 	.short	0x0006
        /*0072*/ 	.short	0x0020
        /*0074*/ 	.byte	0x00, 0xf0, 0x11, 0x00


	//----- nvinfo : EIATTR_KPARAM_INFO
	.align		4
.L_252:
        /*0078*/ 	.byte	0x04, 0x17
        /*007a*/ 	.short	(.L_254 - .L_253)
.L_253:
        /*007c*/ 	.word	0x00000000
        /*0080*/ 	.short	0x0005
        /*0082*/ 	.short	0x001c
        /*0084*/ 	.byte	0x00, 0xf0, 0x11, 0x00


	//----- nvinfo : EIATTR_KPARAM_INFO
	.align		4
.L_254:
        /*0088*/ 	.byte	0x04, 0x17
        /*008a*/ 	.short	(.L_256 - .L_255)
.L_255:
        /*008c*/ 	.word	0x00000000
        /*0090*/ 	.short	0x0004
        /*0092*/ 	.short	0x0018
        /*0094*/ 	.byte	0x00, 0xf0, 0x11, 0x00


	//----- nvinfo : EIATTR_KPARAM_INFO
	.align		4
.L_256:
        /*0098*/ 	.byte	0x04, 0x17
        /*009a*/ 	.short	(.L_258 - .L_257)
.L_257:
        /*009c*/ 	.word	0x00000000
        /*00a0*/ 	.short	0x0003
        /*00a2*/ 	.short	0x0014
        /*00a4*/ 	.byte	0x00, 0xf0, 0x11, 0x00


	//----- nvinfo : EIATTR_KPARAM_INFO
	.align		4
.L_258:
        /*00a8*/ 	.byte	0x04, 0x17
        /*00aa*/ 	.short	(.L_260 - .L_259)
.L_259:
        /*00ac*/ 	.word	0x00000000
        /*00b0*/ 	.short	0x0002
        /*00b2*/ 	.short	0x0010
        /*00b4*/ 	.byte	0x00, 0xf0, 0x11, 0x00


	//----- nvinfo : EIATTR_KPARAM_INFO
	.align		4
.L_260:
        /*00b8*/ 	.byte	0x04, 0x17
        /*00ba*/ 	.short	(.L_262 - .L_261)
.L_261:
        /*00bc*/ 	.word	0x00000000
        /*00c0*/ 	.short	0x0001
        /*00c2*/ 	.short	0x0008
        /*00c4*/ 	.byte	0x00, 0xf5, 0x21, 0x00


	//----- nvinfo : EIATTR_KPARAM_INFO
	.align		4
.L_262:
        /*00c8*/ 	.byte	0x04, 0x17
        /*00ca*/ 	.short	(.L_264 - .L_263)
.L_263:
        /*00cc*/ 	.word	0x00000000
        /*00d0*/ 	.short	0x0000
        /*00d2*/ 	.short	0x0000
        /*00d4*/ 	.byte	0x00, 0xf5, 0x21, 0x00


	//----- nvinfo : EIATTR_SPARSE_MMA_MASK
	.align		4
.L_264:
        /*00d8*/ 	.byte	0x03, 0x50
        /*00da*/ 	.short	0x0000


	//----- nvinfo : EIATTR_MAXREG_COUNT
	.align		4
        /*00dc*/ 	.byte	0x03, 0x1b
        /*00de*/ 	.short	0x00ff


	//----- nvinfo : EIATTR_MERCURY_ISA_VERSION
	.align		4
        /*00e0*/ 	.byte	0x03, 0x5f
        /*00e2*/ 	.short	0x0101


	//----- nvinfo : EIATTR_VRC_CTA_INIT_COUNT
	.align		4
        /*00e4*/ 	.byte	0x02, 0x4a
	.zero		1
	.zero		1


	//----- nvinfo : EIATTR_EXIT_INSTR_OFFSETS
	.align		4
        /*00e8*/ 	.byte	0x04, 0x1c
        /*00ea*/ 	.short	(.L_266 - .L_265)


	//   ....[0]....
.L_265:
        /*00ec*/ 	.word	0x00000070


	//   ....[1]....
        /*00f0*/ 	.word	0x000004a0


	//   ....[2]....
        /*00f4*/ 	.word	0x000004e0


	//   ....[3]....
        /*00f8*/ 	.word	0x00001270


	//----- nvinfo : EIATTR_CRS_STACK_SIZE
	.align		4
.L_266:
        /*00fc*/ 	.byte	0x04, 0x1e
        /*00fe*/ 	.short	(.L_268 - .L_267)
.L_267:
        /*0100*/ 	.word	0x00000000


	//----- nvinfo : EIATTR_CBANK_PARAM_SIZE
	.align		4
.L_268:
        /*0104*/ 	.byte	0x03, 0x19
        /*0106*/ 	.short	0x003c


	//----- nvinfo : EIATTR_PARAM_CBANK
	.align		4
        /*0108*/ 	.byte	0x04, 0x0a
        /*010a*/ 	.short	(.L_270 - .L_269)
	.align		4
.L_269:
        /*010c*/ 	.word	index@(.nv.constant0._Z17im2col_gpu_kernelIfEvPT_PKS0_iiiiiiiiiii)
        /*0110*/ 	.short	0x0380
        /*0112*/ 	.short	0x003c


	//----- nvinfo : EIATTR_SW_WAR
	.align		4
.L_270:
        /*0114*/ 	.byte	0x04, 0x36
        /*0116*/ 	.short	(.L_272 - .L_271)
.L_271:
        /*0118*/ 	.word	0x00000008
.L_272:


//--------------------- .nv.callgraph             --------------------------
	.section	.nv.callgraph,"",@"SHT_CUDA_CALLGRAPH"
	.align	4
	.sectionentsize	8
	.align		4
        /*0000*/ 	.word	0x00000000
	.align		4
        /*0004*/ 	.word	0xffffffff
	.align		4
        /*0008*/ 	.word	0x00000000
	.align		4
        /*000c*/ 	.word	0xfffffffe
	.align		4
        /*0010*/ 	.word	0x00000000
	.align		4
        /*0014*/ 	.word	0xfffffffd
	.align		4
        /*0018*/ 	.word	0x00000000
	.align		4
        /*001c*/ 	.word	0xfffffffc


//--------------------- .nv.constant4             --------------------------
	.section	.nv.constant4,"a",@progbits
	.align	8
	.align		8
.nv.constant4:
        /*0000*/ 	.dword	precalc_xorwow_matrix
	.align		8
        /*0008*/ 	.dword	precalc_xorwow_offset_matrix
	.align		8
        /*0010*/ 	.dword	mrg32k3aM1
	.align		8
        /*0018*/ 	.dword	mrg32k3aM2
	.align		8
        /*0020*/ 	.dword	mrg32k3aM1SubSeq
	.align		8
        /*0028*/ 	.dword	mrg32k3aM2SubSeq
	.align		8
        /*0030*/ 	.dword	mrg32k3aM1Seq
	.align		8
        /*0038*/ 	.dword	mrg32k3aM2Seq


//--------------------- .nv.constant3             --------------------------
	.section	.nv.constant3,"a",@progbits
	.align	8
.nv.constant3:
	.type		__cr_lgamma_table,@object
	.size		__cr_lgamma_table,(.L_8 - __cr_lgamma_table)
__cr_lgamma_table:
        /*0000*/ 	.byte	0x00, 0x00, 0x00, 0x00, 0x00, 0x00, 0x00, 0x00, 0x00, 0x00, 0x00, 0x00, 0x00, 0x00, 0x00, 0x00
        /*0010*/ 	.byte	0xef, 0x39, 0xfa, 0xfe, 0x42, 0x2e, 0xe6, 0x3f, 0x02, 0x20, 0x2a, 0xfa, 0x0b, 0xab, 0xfc, 0x3f
        /*0020*/ 	.byte	0xf9, 0x2c, 0x92, 0x7c, 0xa7, 0x6c, 0x09, 0x40, 0xc9, 0x79, 0x44, 0x3c, 0x64, 0x26, 0x13, 0x40
        /*0030*/ 	.byte	0xca, 0x01, 0xcf, 0x3a, 0x27, 0x51, 0x1a, 0x40, 0x30, 0xcc, 0x2d, 0xf3, 0xe1, 0x0c, 0x21, 0x40
        /*0040*/ 	.byte	0x0d, 0xb7, 0xfc, 0x82, 0x8e, 0x35, 0x25, 0x40
.L_8:


//--------------------- .text._Z17col2im_gpu_kernelIdEvPT_PKS0_iiiiiiiiiiii --------------------------
	.section	.text._Z17col2im_gpu_kernelIdEvPT_PKS0_iiiiiiiiiiii,"ax",@progbits
	.align	128
        .global         _Z17col2im_gpu_kernelIdEvPT_PKS0_iiiiiiiiiiii
        .type           _Z17col2im_gpu_kernelIdEvPT_PKS0_iiiiiiiiiiii,@function
        .size           _Z17col2im_gpu_kernelIdEvPT_PKS0_iiiiiiiiiiii,(.L_x_86 - _Z17col2im_gpu_kernelIdEvPT_PKS0_iiiiiiiiiiii)
        .other          _Z17col2im_gpu_kernelIdEvPT_PKS0_iiiiiiiiiiii,@"STO_CUDA_ENTRY STV_DEFAULT"
_Z17col2im_gpu_kernelIdEvPT_PKS0_iiiiiiiiiiii:
.text._Z17col2im_gpu_kernelIdEvPT_PKS0_iiiiiiiiiiii:
[----:B------:R-:W-:Y:S01]  /*0000*/  LDC R1, c[0x0][0x37c] ;  /* 0x0000df00ff017b82 */ /* 0x000fe20000000800 */
[----:B------:R-:W0:Y:S07]  /*0010*/  S2R R0, SR_TID.X ;  /* 0x0000000000007919 */ /* 0x000e2e0000002100 */
[----:B------:R-:W0:Y:S01]  /*0020*/  S2UR UR4, SR_CTAID.X ;  /* 0x00000000000479c3 */ /* 0x000e220000002500 */
[----:B------:R-:W1:Y:S07]  /*0030*/  LDCU UR5, c[0x0][0x398] ;  /* 0x00007300ff0577ac */ /* 0x000e6e0008000800 */
[----:B------:R-:W0:Y:S02]  /*0040*/  LDC R3, c[0x0][0x360] ;  /* 0x0000d800ff037b82 */ /* 0x000e240000000800 */
[----:B0-----:R-:W-:-:S05]  /*0050*/  IMAD R0, R3, UR4, R0 ;  /* 0x0000000403007c24 */ /* 0x001fca000f8e0200 */
[----:B-1----:R-:W-:-:S13]  /*0060*/  ISETP.GE.AND P0, PT, R0, UR5, PT ;  /* 0x0000000500007c0c */ /* 0x002fda000bf06270 */
[----:B------:R-:W-:Y:S05]  /*0070*/  @P0 EXIT ;  /* 0x000000000000094d */ /* 0x000fea0003800000 */
[----:B------:R-:W0:Y:S01]  /*0080*/  LDC R3, c[0x0][0x39c] ;  /* 0x0000e700ff037b82 */ /* 0x000e220000000800 */
[----:B------:R-:W-:Y:S01]  /*0090*/  IABS R8, R0 ;  /* 0x0000000000087213 */ /* 0x000fe20000000000 */
[----:B------:R-:W1:Y:S01]  /*00a0*/  LDCU.64 UR4, c[0x0][0x3b8] ;  /* 0x00007700ff0477ac */ /* 0x000e620008000a00 */
[----:B------:R-:W-:Y:S01]  /*00b0*/  BSSY.RECONVERGENT B0, `(.L_x_0) ;  /* 0x000008c000007945 */ /* 0x000fe20003800200 */
[----:B------:R-:W2:Y:S04]  /*00c0*/  LDCU.64 UR8, c[0x0][0x3a8] ;  /* 0x00007500ff0877ac */ /* 0x000ea80008000a00 */
[----:B------:R-:W3:Y:S01]  /*00d0*/  LDC R2, c[0x0][0x3a0] ;  /* 0x0000e800ff027b82 */ /* 0x000ee20000000800 */
[----:B------:R-:W4:Y:S01]  /*00e0*/  LDCU.64 UR6, c[0x0][0x358] ;  /* 0x00006b00ff0677ac */ /* 0x000f220008000a00 */
[----:B------:R-:W0:Y:S06]  /*00f0*/  LDCU.64 UR10, c[0x0][0x388] ;  /* 0x00007100ff0a77ac */ /* 0x000e2c0008000a00 */
[----:B------:R-:W5:Y:S01]  /*0100*/  LDC R12, c[0x0][0x3b0] ;  /* 0x0000ec00ff0c7b82 */ /* 0x000f620000000800 */
[----:B0-----:R-:W-:-:S04]  /*0110*/  IABS R10, R3 ;  /* 0x00000003000a7213 */ /* 0x001fc80000000000 */
[----:B------:R-:W0:Y:S01]  /*0120*/  I2F.RP R6, R10 ;  /* 0x0000000a00067306 */ /* 0x000e220000209400 */
[----:B---3--:R-:W-:-:S07]  /*0130*/  IABS R9, R2 ;  /* 0x0000000200097213 */ /* 0x008fce0000000000 */
[----:B0-----:R-:W0:Y:S02]  /*0140*/  MUFU.RCP R6, R6 ;  /* 0x0000000600067308 */ /* 0x001e240000001000 */
[----:B0-----:R-:W-:Y:S01]  /*0150*/  VIADD R4, R6, 0xffffffe ;  /* 0x0ffffffe06047836 */ /* 0x001fe20000000000 */
[----:B------:R-:W-:-:S05]  /*0160*/  LOP3.LUT R6, R0, R3, RZ, 0x3c, !PT ;  /* 0x0000000300067212 */ /* 0x000fca00078e3cff */
[----:B------:R0:W3:Y:S01]  /*0170*/  F2I.FTZ.U32.TRUNC.NTZ R5, R4 ;  /* 0x0000000400057305 */ /* 0x0000e2000021f000 */
[----:B------:R-:W-:Y:S01]  /*0180*/  ISETP.GE.AND P2, PT, R6, RZ, PT ;  /* 0x000000ff0600720c */ /* 0x000fe20003f46270 */
[----:B0-----:R-:W-:Y:S02]  /*0190*/  IMAD.MOV.U32 R4, RZ, RZ, RZ ;  /* 0x000000ffff047224 */ /* 0x001fe400078e00ff */
[----:B---3--:R-:W-:-:S04]  /*01a0*/  IMAD.MOV R7, RZ, RZ, -R5 ;  /* 0x000000ffff077224 */ /* 0x008fc800078e0a05 */
[----:B------:R-:W-:-:S04]  /*01b0*/  IMAD R7, R7, R10, RZ ;  /* 0x0000000a07077224 */ /* 0x000fc800078e02ff */
[----:B------:R-:W-:Y:S02]  /*01c0*/  IMAD.HI.U32 R5, R5, R7, R4 ;  /* 0x0000000705057227 */ /* 0x000fe400078e0004 */
[----:B------:R-:W0:Y:S04]  /*01d0*/  I2F.RP R7, R9 ;  /* 0x0000000900077306 */ /* 0x000e280000209400 */
[----:B------:R-:W-:-:S04]  /*01e0*/  IMAD.HI.U32 R4, R5, R8, RZ ;  /* 0x0000000805047227 */ /* 0x000fc800078e00ff */
[----:B------:R-:W-:-:S04]  /*01f0*/  IMAD.MOV R5, RZ, RZ, -R4 ;  /* 0x000000ffff057224 */ /* 0x000fc800078e0a04 */
[C---:B------:R-:W-:Y:S01]  /*0200*/  IMAD R5, R10.reuse, R5, R8 ;  /* 0x000000050a057224 */ /* 0x040fe200078e0208 */
[----:B0-----:R-:W0:Y:S04]  /*0210*/  MUFU.RCP R7, R7 ;  /* 0x0000000700077308 */ /* 0x001e280000001000 */
[----:B------:R-:W-:-:S13]  /*0220*/  ISETP.GT.U32.AND P1, PT, R10, R5, PT ;  /* 0x000000050a00720c */ /* 0x000fda0003f24070 */
[----:B------:R-:W-:Y:S02]  /*0230*/  @!P1 IMAD.IADD R5, R5, 0x1, -R10 ;  /* 0x0000000105059824 */ /* 0x000fe400078e0a0a */
[----:B0-----:R-:W-:Y:S02]  /*0240*/  VIADD R8, R7, 0xffffffe ;  /* 0x0ffffffe07087836 */ /* 0x001fe40000000000 */
[----:B------:R-:W-:Y:S01]  /*0250*/  @!P1 VIADD R4, R4, 0x1 ;  /* 0x0000000104049836 */ /* 0x000fe20000000000 */
[----:B------:R-:W-:Y:S01]  /*0260*/  ISETP.GE.U32.AND P0, PT, R5, R10, PT ;  /* 0x0000000a0500720c */ /* 0x000fe20003f06070 */
[----:B------:R-:W0:Y:S01]  /*0270*/  LDC R7, c[0x0][0x3b4] ;  /* 0x0000ed00ff077b82 */ /* 0x000e220000000800 */
[----:B------:R5:W3:Y:S01]  /*0280*/  F2I.FTZ.U32.TRUNC.NTZ R5, R8 ;  /* 0x0000000800057305 */ /* 0x000ae2000021f000 */
[----:B------:R-:W-:Y:S02]  /*0290*/  ISETP.NE.AND P1, PT, R3, RZ, PT ;  /* 0x000000ff0300720c */ /* 0x000fe40003f25270 */
[----:B-----5:R-:W-:-:S08]  /*02a0*/  IABS R8, R12 ;  /* 0x0000000c00087213 */ /* 0x020fd00000000000 */
[----:B------:R-:W-:-:S04]  /*02b0*/  @P0 VIADD R4, R4, 0x1 ;  /* 0x0000000104040836 */ /* 0x000fc80000000000 */
[----:B------:R-:W-:Y:S02]  /*02c0*/  IMAD.MOV.U32 R15, RZ, RZ, R4 ;  /* 0x000000ffff0f7224 */ /* 0x000fe400078e0004 */
[----:B---3--:R-:W-:Y:S02]  /*02d0*/  IMAD.MOV R4, RZ, RZ, -R5 ;  /* 0x000000ffff047224 */ /* 0x008fe400078e0a05 */
[----:B------:R-:W-:Y:S01]  /*02e0*/  @!P2 IMAD.MOV R15, RZ, RZ, -R15 ;  /* 0x000000ffff0fa224 */ /* 0x000fe200078e0a0f */
[----:B------:R-:W-:Y:S01]  /*02f0*/  @!P1 LOP3.LUT R15, RZ, R3, RZ, 0x33, !PT ;  /* 0x00000003ff0f9212 */ /* 0x000fe200078e33ff */
[----:B------:R-:W-:Y:S02]  /*0300*/  IMAD R11, R4, R9, RZ ;  /* 0x00000009040b7224 */ /* 0x000fe400078e02ff */
[----:B------:R-:W-:Y:S01]  /*0310*/  IMAD.MOV.U32 R4, RZ, RZ, RZ ;  /* 0x000000ffff047224 */ /* 0x000fe200078e00ff */
[----:B------:R-:W-:Y:S02]  /*0320*/  IABS R6, R15 ;  /* 0x0000000f00067213 */ /* 0x000fe40000000000 */
[----:B0-----:R-:W-:Y:S01]  /*0330*/  ISETP.NE.AND P4, PT, R7, RZ, PT ;  /* 0x000000ff0700720c */ /* 0x001fe20003f85270 */
[----:B------:R-:W-:-:S04]  /*0340*/  IMAD.HI.U32 R4, R5, R11, R4 ;  /* 0x0000000b05047227 */ /* 0x000fc800078e0004 */
[----:B------:R-:W-:Y:S01]  /*0350*/  IMAD.MOV.U32 R5, RZ, RZ, R6 ;  /* 0x000000ffff057224 */ /* 0x000fe200078e0006 */
[----:B------:R-:W-:-:S03]  /*0360*/  IABS R6, R7 ;  /* 0x0000000700067213 */ /* 0x000fc60000000000 */
[----:B------:R-:W-:Y:S01]  /*0370*/  IMAD.HI.U32 R13, R4, R5, RZ ;  /* 0x00000005040d7227 */ /* 0x000fe200078e00ff */
[----:B------:R-:W0:Y:S03]  /*0380*/  I2F.RP R14, R6 ;  /* 0x00000006000e7306 */ /* 0x000e260000209400 */
[----:B------:R-:W-:-:S04]  /*0390*/  IMAD.MOV R4, RZ, RZ, -R13 ;  /* 0x000000ffff047224 */ /* 0x000fc800078e0a0d */
[C---:B------:R-:W-:Y:S02]  /*03a0*/  IMAD R4, R9.reuse, R4, R5 ;  /* 0x0000000409047224 */ /* 0x040fe400078e0205 */
[----:B------:R-:W3:Y:S03]  /*03b0*/  I2F.RP R5, R8 ;  /* 0x0000000800057306 */ /* 0x000ee60000209400 */
[----:B------:R-:W-:-:S05]  /*03c0*/  ISETP.GT.U32.AND P1, PT, R9, R4, PT ;  /* 0x000000040900720c */ /* 0x000fca0003f24070 */
[----:B0-----:R-:W0:Y:S08]  /*03d0*/  MUFU.RCP R14, R14 ;  /* 0x0000000e000e7308 */ /* 0x001e300000001000 */
[----:B------:R-:W-:Y:S01]  /*03e0*/  @!P1 IMAD.IADD R4, R4, 0x1, -R9 ;  /* 0x0000000104049824 */ /* 0x000fe200078e0a09 */
[----:B---3--:R-:W3:Y:S01]  /*03f0*/  MUFU.RCP R5, R5 ;  /* 0x0000000500057308 */ /* 0x008ee20000001000 */
[----:B------:R-:W-:Y:S01]  /*0400*/  @!P1 VIADD R13, R13, 0x1 ;  /* 0x000000010d0d9836 */ /* 0x000fe20000000000 */
[----:B------:R-:W-:-:S02]  /*0410*/  ISETP.NE.AND P1, PT, R2, RZ, PT ;  /* 0x000000ff0200720c */ /* 0x000fc40003f25270 */
[----:B------:R-:W-:Y:S02]  /*0420*/  ISETP.GE.U32.AND P0, PT, R4, R9, PT ;  /* 0x000000090400720c */ /* 0x000fe40003f06070 */
[----:B------:R-:W-:Y:S01]  /*0430*/  LOP3.LUT R4, R15, R2, RZ, 0x3c, !PT ;  /* 0x000000020f047212 */ /* 0x000fe200078e3cff */
[----:B0-----:R-:W-:-:S03]  /*0440*/  VIADD R10, R14, 0xffffffe ;  /* 0x0ffffffe0e0a7836 */ /* 0x001fc60000000000 */
[----:B------:R-:W-:Y:S01]  /*0450*/  ISETP.GE.AND P2, PT, R4, RZ, PT ;  /* 0x000000ff0400720c */ /* 0x000fe20003f46270 */
[----:B------:R0:W5:Y:S06]  /*0460*/  F2I.FTZ.U32.TRUNC.NTZ R11, R10 ;  /* 0x0000000a000b7305 */ /* 0x00016c000021f000 */
[----:B------:R-:W-:Y:S02]  /*0470*/  @P0 VIADD R13, R13, 0x1 ;  /* 0x000000010d0d0836 */ /* 0x000fe40000000000 */
[----:B---3--:R-:W-:Y:S02]  /*0480*/  VIADD R4, R5, 0xffffffe ;  /* 0x0ffffffe05047836 */ /* 0x008fe40000000000 */
[----:B0-----:R-:W-:-:S02]  /*0490*/  IMAD.MOV.U32 R10, RZ, RZ, RZ ;  /* 0x000000ffff0a7224 */ /* 0x001fc400078e00ff */
[----:B------:R-:W-:Y:S01]  /*04a0*/  @!P2 IMAD.MOV R13, RZ, RZ, -R13 ;  /* 0x000000ffff0da224 */ /* 0x000fe200078e0a0d */
[----:B------:R-:W-:Y:S01]  /*04b0*/  @!P1 LOP3.LUT R13, RZ, R2, RZ, 0x33, !PT ;  /* 0x00000002ff0d9212 */ /* 0x000fe200078e33ff */
[----:B------:R-:W0:Y:S01]  /*04c0*/  F2I.FTZ.U32.TRUNC.NTZ R5, R4 ;  /* 0x0000000400057305 */ /* 0x000e22000021f000 */
[----:B-----5:R-:W-:-:S03]  /*04d0*/  IMAD.MOV R14, RZ, RZ, -R11 ;  /* 0x000000ffff0e7224 */ /* 0x020fc600078e0a0b */
[----:B------:R-:W-:-:S04]  /*04e0*/  IMAD.MOV R9, RZ, RZ, -R13 ;  /* 0x000000ffff097224 */ /* 0x000fc800078e0a0d */
[--C-:B------:R-:W-:Y:S02]  /*04f0*/  IMAD R2, R2, R9, R15.reuse ;  /* 0x0000000902027224 */ /* 0x100fe400078e020f */
[----:B------:R-:W-:Y:S02]  /*0500*/  IMAD.MOV R9, RZ, RZ, -R15 ;  /* 0x000000ffff097224 */ /* 0x000fe400078e0a0f */
[----:B------:R-:W-:Y:S02]  /*0510*/  IMAD.MOV.U32 R15, RZ, RZ, R14 ;  /* 0x000000ffff0f7224 */ /* 0x000fe400078e000e */
[----:B------:R-:W-:Y:S02]  /*0520*/  IMAD R9, R3, R9, R0 ;  /* 0x0000000903097224 */ /* 0x000fe400078e0200 */
[----:B-1----:R-:W-:Y:S02]  /*0530*/  VIADD R2, R2, UR5 ;  /* 0x0000000502027c36 */ /* 0x002fe40008000000 */
[----:B------:R-:W-:-:S02]  /*0540*/  IMAD R3, R15, R6, RZ ;  /* 0x000000060f037224 */ /* 0x000fc400078e02ff */
[----:B0-----:R-:W-:Y:S01]  /*0550*/  IMAD.MOV R14, RZ, RZ, -R5 ;  /* 0x000000ffff0e7224 */ /* 0x001fe200078e0a05 */
[----:B------:R-:W-:Y:S01]  /*0560*/  IABS R15, R2 ;  /* 0x00000002000f7213 */ /* 0x000fe20000000000 */
[----:B------:R-:W-:-:S04]  /*0570*/  IMAD.HI.U32 R10, R11, R3, R10 ;  /* 0x000000030b0a7227 */ /* 0x000fc800078e000a */
[----:B------:R-:W-:Y:S02]  /*0580*/  IMAD.MOV.U32 R3, RZ, RZ, R14 ;  /* 0x000000ffff037224 */ /* 0x000fe400078e000e */
[----:B------:R-:W-:Y:S02]  /*0590*/  VIADD R9, R9, UR4 ;  /* 0x0000000409097c36 */ /* 0x000fe40008000000 */
[----:B------:R-:W-:-:S03]  /*05a0*/  IMAD.HI.U32 R11, R10, R15, RZ ;  /* 0x0000000f0a0b7227 */ /* 0x000fc600078e00ff */
[----:B------:R-:W-:Y:S01]  /*05b0*/  IABS R14, R9 ;  /* 0x00000009000e7213 */ /* 0x000fe20000000000 */
[----:B------:R-:W-:Y:S02]  /*05c0*/  IMAD R3, R3, R8, RZ ;  /* 0x0000000803037224 */ /* 0x000fe400078e02ff */
[----:B------:R-:W-:Y:S02]  /*05d0*/  IMAD.MOV.U32 R4, RZ, RZ, RZ ;  /* 0x000000ffff047224 */ /* 0x000fe400078e00ff */
[----:B------:R-:W-:Y:S02]  /*05e0*/  IMAD.MOV R10, RZ, RZ, -R11 ;  /* 0x000000ffff0a7224 */ /* 0x000fe400078e0a0b */
[----:B------:R-:W-:-:S04]  /*05f0*/  IMAD.HI.U32 R4, R5, R3, R4 ;  /* 0x0000000305047227 */ /* 0x000fc800078e0004 */
[C---:B------:R-:W-:Y:S02]  /*0600*/  IMAD R5, R6.reuse, R10, R15 ;  /* 0x0000000a06057224 */ /* 0x040fe400078e020f */
[----:B------:R-:W-:Y:S02]  /*0610*/  IMAD.MOV.U32 R3, RZ, RZ, R14 ;  /* 0x000000ffff037224 */ /* 0x000fe400078e000e */
[----:B--2---:R-:W-:Y:S01]  /*0620*/  VIADD R17, R9, -UR8 ;  /* 0x8000000809117c36 */ /* 0x004fe20008000000 */
[----:B------:R-:W-:Y:S01]  /*0630*/  ISETP.GT.U32.AND P3, PT, R6, R5, PT ;  /* 0x000000050600720c */ /* 0x000fe20003f64070 */
[----:B------:R-:W-:-:S03]  /*0640*/  IMAD.HI.U32 R10, R4, R3, RZ ;  /* 0x00000003040a7227 */ /* 0x000fc600078e00ff */
[----:B------:R-:W-:Y:S01]  /*0650*/  ISETP.GE.AND P5, PT, R17, RZ, PT ;  /* 0x000000ff1100720c */ /* 0x000fe20003fa6270 */
[----:B------:R-:W-:-:S04]  /*0660*/  IMAD.MOV R4, RZ, RZ, -R10 ;  /* 0x000000ffff047224 */ /* 0x000fc800078e0a0a */
[----:B------:R-:W-:Y:S01]  /*0670*/  IMAD R3, R8, R4, R3 ;  /* 0x0000000408037224 */ /* 0x000fe200078e0203 */
[----:B------:R-:W-:-:S03]  /*0680*/  LOP3.LUT R4, R9, R12, RZ, 0x3c, !PT ;  /* 0x0000000c09047212 */ /* 0x000fc600078e3cff */
[----:B------:R-:W-:Y:S01]  /*0690*/  @!P3 IMAD.IADD R5, R5, 0x1, -R6 ;  /* 0x000000010505b824 */ /* 0x000fe200078e0a06 */
[----:B------:R-:W-:Y:S01]  /*06a0*/  ISETP.GT.U32.AND P2, PT, R8, R3, PT ;  /* 0x000000030800720c */ /* 0x000fe20003f44070 */
[----:B------:R-:W-:Y:S01]  /*06b0*/  @!P3 VIADD R11, R11, 0x1 ;  /* 0x000000010b0bb836 */ /* 0x000fe20000000000 */
[----:B------:R-:W-:Y:S02]  /*06c0*/  ISETP.GE.AND P1, PT, R4, RZ, PT ;  /* 0x000000ff0400720c */ /* 0x000fe40003f26270 */
[----:B------:R-:W-:Y:S01]  /*06d0*/  ISETP.GE.U32.AND P0, PT, R5, R6, PT ;  /* 0x000000060500720c */ /* 0x000fe20003f06070 */
[C---:B------:R-:W-:Y:S01]  /*06e0*/  VIADD R6, R2.reuse, -UR9 ;  /* 0x8000000902067c36 */ /* 0x040fe20008000000 */
[----:B------:R-:W-:-:S04]  /*06f0*/  LOP3.LUT R5, R2, R7, RZ, 0x3c, !PT ;  /* 0x0000000702057212 */ /* 0x000fc800078e3cff */
[----:B------:R-:W-:Y:S02]  /*0700*/  ISETP.GE.AND P6, PT, R5, RZ, PT ;  /* 0x000000ff0500720c */ /* 0x000fe40003fc6270 */
[----:B------:R-:W0:Y:S01]  /*0710*/  LDC R5, c[0x0][0x394] ;  /* 0x0000e500ff057b82 */ /* 0x000e220000000800 */
[----:B------:R-:W-:Y:S02]  /*0720*/  @!P2 IMAD.IADD R3, R3, 0x1, -R8 ;  /* 0x000000010303a824 */ /* 0x000fe400078e0a08 */
[----:B------:R-:W-:Y:S02]  /*0730*/  @!P2 VIADD R10, R10, 0x1 ;  /* 0x000000010a0aa836 */ /* 0x000fe40000000000 */
[----:B------:R-:W-:Y:S01]  /*0740*/  @P0 VIADD R11, R11, 0x1 ;  /* 0x000000010b0b0836 */ /* 0x000fe20000000000 */
[----:B------:R-:W-:Y:S01]  /*0750*/  ISETP.GE.U32.AND P3, PT, R3, R8, PT ;  /* 0x000000080300720c */ /* 0x000fe20003f66070 */
[----:B------:R-:W-:Y:S01]  /*0760*/  IMAD R8, R13, UR9, R2 ;  /* 0x000000090d087c24 */ /* 0x000fe2000f8e0202 */
[----:B------:R-:W-:Y:S01]  /*0770*/  ISETP.NE.AND P0, PT, R12, RZ, PT ;  /* 0x000000ff0c00720c */ /* 0x000fe20003f05270 */
[----:B------:R-:W-:-:S02]  /*0780*/  IMAD.MOV.U32 R2, RZ, RZ, RZ ;  /* 0x000000ffff027224 */ /* 0x000fc400078e00ff */
[----:B------:R-:W-:Y:S01]  /*0790*/  @!P6 IMAD.MOV R11, RZ, RZ, -R11 ;  /* 0x000000ffff0be224 */ /* 0x000fe200078e0a0b */
[----:B------:R-:W-:Y:S02]  /*07a0*/  ISETP.GE.AND P6, PT, R6, RZ, PT ;  /* 0x000000ff0600720c */ /* 0x000fe40003fc6270 */
[----:B------:R-:W-:-:S05]  /*07b0*/  @!P4 LOP3.LUT R11, RZ, R7, RZ, 0x33, !PT ;  /* 0x00000007ff0bc212 */ /* 0x000fca00078e33ff */
[----:B------:R-:W-:Y:S01]  /*07c0*/  @P3 VIADD R10, R10, 0x1 ;  /* 0x000000010a0a3836 */ /* 0x000fe20000000000 */
[----:B----4-:R-:W-:Y:S06]  /*07d0*/  @!P5 BRA `(.L_x_1) ;  /* 0x000000000064d947 */ /* 0x010fec0003800000 */
[----:B------:R-:W1:Y:S02]  /*07e0*/  LDC R14, c[0x0][0x3b0] ;  /* 0x0000ec00ff0e7b82 */ /* 0x000e640000000800 */
[----:B-1----:R-:W-:-:S04]  /*07f0*/  IABS R13, R14 ;  /* 0x0000000e000d7213 */ /* 0x002fc80000000000 */
[----:B------:R-:W1:Y:S08]  /*0800*/  I2F.RP R4, R13 ;  /* 0x0000000d00047306 */ /* 0x000e700000209400 */
[----:B-1----:R-:W1:Y:S02]  /*0810*/  MUFU.RCP R4, R4 ;  /* 0x0000000400047308 */ /* 0x002e640000001000 */
[----:B-1----:R-:W-:-:S06]  /*0820*/  VIADD R2, R4, 0xffffffe ;  /* 0x0ffffffe04027836 */ /* 0x002fcc0000000000 */
[----:B------:R1:W2:Y:S02]  /*0830*/  F2I.FTZ.U32.TRUNC.NTZ R3, R2 ;  /* 0x0000000200037305 */ /* 0x0002a4000021f000 */
[----:B-1----:R-:W-:Y:S02]  /*0840*/  IMAD.MOV.U32 R2, RZ, RZ, RZ ;  /* 0x000000ffff027224 */ /* 0x002fe400078e00ff */
[----:B--2---:R-:W-:-:S04]  /*0850*/  IMAD.MOV R16, RZ, RZ, -R3 ;  /* 0x000000ffff107224 */ /* 0x004fc800078e0a03 */
[----:B------:R-:W-:Y:S01]  /*0860*/  IMAD R15, R16, R13, RZ ;  /* 0x0000000d100f7224 */ /* 0x000fe200078e02ff */
[----:B------:R-:W-:-:S03]  /*0870*/  IABS R16, R17 ;  /* 0x0000001100107213 */ /* 0x000fc60000000000 */
[----:B------:R-:W-:Y:S01]  /*0880*/  IMAD.HI.U32 R3, R3, R15, R2 ;  /* 0x0000000f03037227 */ /* 0x000fe200078e0002 */
[----:B------:R-:W-:-:S04]  /*0890*/  LOP3.LUT R2, R17, R14, RZ, 0x3c, !PT ;  /* 0x0000000e11027212 */ /* 0x000fc800078e3cff */
[----:B------:R-:W-:Y:S01]  /*08a0*/  ISETP.GE.AND P4, PT, R2, RZ, PT ;  /* 0x000000ff0200720c */ /* 0x000fe20003f86270 */
[----:B------:R-:W-:-:S04]  /*08b0*/  IMAD.HI.U32 R3, R3, R16, RZ ;  /* 0x0000001003037227 */ /* 0x000fc800078e00ff */
[----:B------:R-:W-:-:S04]  /*08c0*/  IMAD.MOV R4, RZ, RZ, -R3 ;  /* 0x000000ffff047224 */ /* 0x000fc800078e0a03 */
[----:B------:R-:W-:-:S05]  /*08d0*/  IMAD R4, R13, R4, R16 ;  /* 0x000000040d047224 */ /* 0x000fca00078e0210 */
[----:B------:R-:W-:-:S13]  /*08e0*/  ISETP.GT.U32.AND P3, PT, R13, R4, PT ;  /* 0x000000040d00720c */ /* 0x000fda0003f64070 */
[----:B------:R-:W-:Y:S02]  /*08f0*/  @!P3 IMAD.IADD R4, R4, 0x1, -R13 ;  /* 0x000000010404b824 */ /* 0x000fe400078e0a0d */
[----:B------:R-:W-:Y:S01]  /*0900*/  @!P3 VIADD R3, R3, 0x1 ;  /* 0x000000010303b836 */ /* 0x000fe20000000000 */
[----:B------:R-:W-:Y:S02]  /*0910*/  ISETP.NE.AND P3, PT, R14, RZ, PT ;  /* 0x000000ff0e00720c */ /* 0x000fe40003f65270 */
[----:B------:R-:W-:-:S13]  /*0920*/  ISETP.GE.U32.AND P2, PT, R4, R13, PT ;  /* 0x0000000d0400720c */ /* 0x000fda0003f46070 */
[----:B------:R-:W-:-:S04]  /*0930*/  @P2 VIADD R3, R3, 0x1 ;  /* 0x0000000103032836 */ /* 0x000fc80000000000 */
[----:B------:R-:W-:Y:S01]  /*0940*/  @!P4 IMAD.MOV R3, RZ, RZ, -R3 ;  /* 0x000000ffff03c224 */ /* 0x000fe200078e0a03 */
[----:B------:R-:W-:-:S05]  /*0950*/  @!P3 LOP3.LUT R3, RZ, R14, RZ, 0x33, !PT ;  /* 0x0000000eff03b212 */ /* 0x000fca00078e33ff */
[----:B------:R-:W-:-:S07]  /*0960*/  VIADD R2, R3, 0x1 ;  /* 0x0000000103027836 */ /* 0x000fce0000000000 */
.L_x_1:
[----:B------:R-:W-:Y:S05]  /*0970*/  BSYNC.RECONVERGENT B0 ;  /* 0x0000000000007941 */ /* 0x000fea0003800200 */
.L_x_0:
[----:B------:R-:W-:Y:S01]  /*0980*/  BSSY.RECONVERGENT B0, `(.L_x_2) ;  /* 0x000001d000007945 */ /* 0x000fe20003800200 */
[----:B0-----:R-:W-:Y:S01]  /*0990*/  VIADDMNMX R3, R5, 0xffffffff, R11, PT ;  /* 0xffffffff05037846 */ /* 0x001fe2000380010b */
[----:B------:R-:W-:Y:S02]  /*09a0*/  IMAD.MOV.U32 R4, RZ, RZ, RZ ;  /* 0x000000ffff047224 */ /* 0x000fe400078e00ff */
[----:B------:R-:W-:Y:S05]  /*09b0*/  @!P6 BRA `(.L_x_3) ;  /* 0x000000000064e947 */ /* 0x000fea0003800000 */
[----:B------:R-:W0:Y:S02]  /*09c0*/  LDC R13, c[0x0][0x3b4] ;  /* 0x0000ed00ff0d7b82 */ /* 0x000e240000000800 */
[----:B0-----:R-:W-:-:S04]  /*09d0*/  IABS R11, R13 ;  /* 0x0000000d000b7213 */ /* 0x001fc80000000000 */
[----:B------:R-:W0:Y:S08]  /*09e0*/  I2F.RP R4, R11 ;  /* 0x0000000b00047306 */ /* 0x000e300000209400 */
[----:B0-----:R-:W0:Y:S02]  /*09f0*/  MUFU.RCP R4, R4 ;  /* 0x0000000400047308 */ /* 0x001e240000001000 */
[----:B0-----:R-:W-:-:S06]  /*0a00*/  VIADD R14, R4, 0xffffffe ;  /* 0x0ffffffe040e7836 */ /* 0x001fcc0000000000 */
[----:B------:R0:W1:Y:S02]  /*0a10*/  F2I.FTZ.U32.TRUNC.NTZ R15, R14 ;  /* 0x0000000e000f7305 */ /* 0x000064000021f000 */
[----:B0-----:R-:W-:Y:S02]  /*0a20*/  IMAD.MOV.U32 R14, RZ, RZ, RZ ;  /* 0x000000ffff0e7224 */ /* 0x001fe400078e00ff */
[----:B-1----:R-:W-:-:S04]  /*0a30*/  IMAD.MOV R16, RZ, RZ, -R15 ;  /* 0x000000ffff107224 */ /* 0x002fc800078e0a0f */
[----:B------:R-:W-:Y:S01]  /*0a40*/  IMAD R17, R16, R11, RZ ;  /* 0x0000000b10117224 */ /* 0x000fe200078e02ff */
[----:B------:R-:W-:Y:S02]  /*0a50*/  IABS R16, R6 ;  /* 0x0000000600107213 */ /* 0x000fe40000000000 */
[----:B------:R-:W-:Y:S01]  /*0a60*/  LOP3.LUT R6, R6, R13, RZ, 0x3c, !PT ;  /* 0x0000000d06067212 */ /* 0x000fe200078e3cff */
[----:B------:R-:W-:-:S03]  /*0a70*/  IMAD.HI.U32 R15, R15, R17, R14 ;  /* 0x000000110f0f7227 */ /* 0x000fc600078e000e */
[----:B------:R-:W-:-:S03]  /*0a80*/  ISETP.GE.AND P4, PT, R6, RZ, PT ;  /* 0x000000ff0600720c */ /* 0x000fc60003f86270 */
        /* <DEDUP_REMOVED lines=10> */
[----:B------:R-:W-:-:S04]  /*0b30*/  @!P3 LOP3.LUT R15, RZ, R13, RZ, 0x33, !PT ;  /* 0x0000000dff0fb212 */ /* 0x000fc800078e33ff */
[----:B------:R-:W-:-:S07]  /*0b40*/  IADD3 R4, PT, PT, R15, 0x1, RZ ;  /* 0x000000010f047810 */ /* 0x000fce0007ffe0ff */
.L_x_3:
[----:B------:R-:W-:Y:S05]  /*0b50*/  BSYNC.RECONVERGENT B0 ;  /* 0x0000000000007941 */ /* 0x000fea0003800200 */
.L_x_2:
[----:B------:R-:W-:Y:S01]  /*0b60*/  ISETP.GT.AND P2, PT, R4, R3, PT ;  /* 0x000000030400720c */ /* 0x000fe20003f44270 */
[----:B------:R-:W-:Y:S01]  /*0b70*/  BSSY.RECONVERGENT B1, `(.L_x_4) ;  /* 0x0000156000017945 */ /* 0x000fe20003800200 */
[----:B------:R-:W-:Y:S01]  /*0b80*/  @!P1 IMAD.MOV R10, RZ, RZ, -R10 ;  /* 0x000000ffff0a9224 */ /* 0x000fe200078e0a0a */
[----:B------:R-:W-:Y:S01]  /*0b90*/  CS2R R20, SRZ ;  /* 0x0000000000147805 */ /* 0x000fe2000001ff00 */
[----:B------:R-:W-:Y:S01]  /*0ba0*/  IMAD R9, R8, UR8, R9 ;  /* 0x0000000808097c24 */ /* 0x000fe2000f8e0209 */
[----:B------:R-:W-:-:S08]  /*0bb0*/  @!P0 LOP3.LUT R10, RZ, R12, RZ, 0x33, !PT ;  /* 0x0000000cff0a8212 */ /* 0x000fd000078e33ff */
[----:B------:R-:W-:Y:S05]  /*0bc0*/  @P2 BRA `(.L_x_5) ;  /* 0x0000001400402947 */ /* 0x000fea0003800000 */
[----:B------:R-:W0:Y:S01]  /*0bd0*/  LDC R11, c[0x0][0x390] ;  /* 0x0000e400ff0b7b82 */ /* 0x000e220000000800 */
[----:B------:R-:W-:Y:S01]  /*0be0*/  IMAD R16, RZ, RZ, -UR8 ;  /* 0x80000008ff107e24 */ /* 0x000fe2000f8e02ff */
[----:B------:R-:W-:Y:S01]  /*0bf0*/  CS2R R20, SRZ ;  /* 0x0000000000147805 */ /* 0x000fe2000001ff00 */
[-C--:B------:R-:W-:Y:S02]  /*0c00*/  IMAD R6, R12, R5.reuse, RZ ;  /* 0x000000050c067224 */ /* 0x080fe400078e02ff */
[-C--:B------:R-:W-:Y:S02]  /*0c10*/  IMAD R16, R16, R5.reuse, RZ ;  /* 0x0000000510107224 */ /* 0x080fe400078e02ff */
[----:B------:R-:W-:Y:S02]  /*0c20*/  IMAD.MOV.U32 R14, RZ, RZ, -0x10 ;  /* 0xfffffff0ff0e7424 */ /* 0x000fe400078e00ff */
[----:B------:R-:W-:Y:S02]  /*0c30*/  IMAD R7, R7, R16, 0x1 ;  /* 0x0000000107077424 */ /* 0x000fe400078e0210 */
[----:B0-----:R-:W-:-:S02]  /*0c40*/  IMAD R8, R11, R5, RZ ;  /* 0x000000050b087224 */ /* 0x001fc400078e02ff */
[----:B------:R-:W-:Y:S02]  /*0c50*/  IMAD R5, R6, R11, RZ ;  /* 0x0000000b06057224 */ /* 0x000fe400078e02ff */
[----:B------:R-:W-:Y:S02]  /*0c60*/  IMAD.MOV R13, RZ, RZ, -R8 ;  /* 0x000000ffff0d7224 */ /* 0x000fe400078e0a08 */
[----:B------:R-:W-:Y:S01]  /*0c70*/  IMAD R8, R8, R9, RZ ;  /* 0x0000000908087224 */ /* 0x000fe200078e02ff */
[----:B------:R-:W-:Y:S01]  /*0c80*/  VIADDMNMX R9, R11, 0xffffffff, R10, PT ;  /* 0xffffffff0b097846 */ /* 0x000fe2000380010a */
[----:B------:R-:W-:Y:S02]  /*0c90*/  IMAD R10, R5, R14, 0x10 ;  /* 0x00000010050a7424 */ /* 0x000fe400078e020e */
[----:B------:R-:W-:Y:S01]  /*0ca0*/  IMAD R12, R12, R13, 0x1 ;  /* 0x000000010c0c7424 */ /* 0x000fe200078e020d */
[----:B------:R-:W-:-:S07]  /*0cb0*/  SHF.R.S32.HI R11, RZ, 0x1f, R8 ;  /* 0x0000001fff0b7819 */ /* 0x000fce0000011408 */
.L_x_15:
[----:B------:R-:W-:Y:S01]  /*0cc0*/  ISETP.GE.AND P0, PT, R9, R2, PT ;  /* 0x000000020900720c */ /* 0x000fe20003f06270 */
[----:B------:R-:W-:-:S12]  /*0cd0*/  BSSY.RECONVERGENT B0, `(.L_x_6) ;  /* 0x000013c000007945 */ /* 0x000fd80003800200 */
[----:B------:R-:W-:Y:S05]  /*0ce0*/  @!P0 BRA `(.L_x_7) ;  /* 0x0000001000e88947 */ /* 0x000fea0003800000 */
[--C-:B------:R-:W-:Y:S01]  /*0cf0*/  IMAD.IADD R13, R9, 0x1, -R2.reuse ;  /* 0x00000001090d7824 */ /* 0x100fe200078e0a02 */
[----:B------:R-:W-:Y:S01]  /*0d00*/  BSSY.RECONVERGENT B2, `(.L_x_8) ;  /* 0x00000b0000027945 */ /* 0x000fe20003800200 */
[----:B------:R-:W-:-:S03]  /*0d10*/  IMAD.MOV.U32 R5, RZ, RZ, R2 ;  /* 0x000000ffff057224 */ /* 0x000fc600078e0002 */
[----:B------:R-:W-:-:S13]  /*0d20*/  ISETP.GE.U32.AND P0, PT, R13, 0xf, PT ;  /* 0x0000000f0d00780c */ /* 0x000fda0003f06070 */
[----:B------:R-:W-:Y:S05]  /*0d30*/  @!P0 BRA `(.L_x_9) ;  /* 0x0000000800b08947 */ /* 0x000fea0003800000 */
[----:B------:R-:W0:Y:S01]  /*0d40*/  LDCU UR4, c[0x0][0x3b0] ;  /* 0x00007600ff0477ac */ /* 0x000e220008000800 */
[----:B------:R-:W-:Y:S02]  /*0d50*/  IMAD R23, R4, R7, RZ ;  /* 0x0000000704177224 */ /* 0x000fe400078e02ff */
[----:B------:R-:W-:Y:S01]  /*0d60*/  VIADD R13, R13, 0x1 ;  /* 0x000000010d0d7836 */ /* 0x000fe20000000000 */
[----:B------:R-:W0:Y:S01]  /*0d70*/  LDCU.64 UR12, c[0x0][0x390] ;  /* 0x00007200ff0c77ac */ /* 0x000e220008000a00 */
[----:B------:R-:W-:Y:S02]  /*0d80*/  IMAD.IADD R15, R23, 0x1, -R6 ;  /* 0x00000001170f7824 */ /* 0x000fe400078e0a06 */
[C-C-:B------:R-:W-:Y:S01]  /*0d90*/  IMAD R25, R6.reuse, -0x3, R23.reuse ;  /* 0xfffffffd06197824 */ /* 0x140fe200078e0217 */
[----:B------:R-:W-:Y:S01]  /*0da0*/  LOP3.LUT R13, R13, 0xfffffff0, RZ, 0xc0, !PT ;  /* 0xfffffff00d0d7812 */ /* 0x000fe200078ec0ff */
[----:B------:R-:W-:Y:S02]  /*0db0*/  IMAD R17, R6, -0x2, R23 ;  /* 0xfffffffe06117824 */ /* 0x000fe400078e0217 */
[----:B------:R-:W-:-:S02]  /*0dc0*/  IMAD R30, R2, R12, RZ ;  /* 0x0000000c021e7224 */ /* 0x000fc400078e02ff */
[----:B------:R-:W-:Y:S01]  /*0dd0*/  IMAD.MOV R13, RZ, RZ, -R13 ;  /* 0x000000ffff0d7224 */ /* 0x000fe200078e0a0d */
[----:B0-----:R-:W-:Y:S01]  /*0de0*/  UIMAD UR4, UR4, UR13, URZ ;  /* 0x0000000d040472a4 */ /* 0x001fe2000f8e02ff */
[--C-:B------:R-:W-:Y:S02]  /*0df0*/  IMAD R32, R23, UR12, R30.reuse ;  /* 0x0000000c17207c24 */ /* 0x100fe4000f8e021e */
[--C-:B------:R-:W-:Y:S02]  /*0e00*/  IMAD R15, R15, UR12, R30.reuse ;  /* 0x0000000c0f0f7c24 */ /* 0x100fe4000f8e021e */
[--C-:B------:R-:W-:Y:S02]  /*0e10*/  IMAD R25, R25, UR12, R30.reuse ;  /* 0x0000000c19197c24 */ /* 0x100fe4000f8e021e */
[----:B------:R-:W-:Y:S02]  /*0e20*/  IMAD.U32 R6, RZ, RZ, UR4 ;  /* 0x00000004ff067e24 */ /* 0x000fe4000f8e00ff */
[----:B------:R-:W-:-:S02]  /*0e30*/  IMAD R17, R17, UR12, R30 ;  /* 0x0000000c11117c24 */ /* 0x000fc4000f8e021e */
[C-C-:B------:R-:W-:Y:S02]  /*0e40*/  IMAD R19, R6.reuse, -0x4, R23.reuse ;  /* 0xfffffffc06137824 */ /* 0x140fe400078e0217 */
[C-C-:B------:R-:W-:Y:S02]  /*0e50*/  IMAD R29, R6.reuse, -0x5, R23.reuse ;  /* 0xfffffffb061d7824 */ /* 0x140fe400078e0217 */
[C-C-:B------:R-:W-:Y:S02]  /*0e60*/  IMAD R31, R6.reuse, -0x6, R23.reuse ;  /* 0xfffffffa061f7824 */ /* 0x140fe400078e0217 */
[C-C-:B------:R-:W-:Y:S02]  /*0e70*/  IMAD R33, R6.reuse, -0x7, R23.reuse ;  /* 0xfffffff906217824 */ /* 0x140fe400078e0217 */
[C-C-:B------:R-:W-:Y:S02]  /*0e80*/  IMAD R35, R6.reuse, -0x8, R23.reuse ;  /* 0xfffffff806237824 */ /* 0x140fe400078e0217 */
[----:B------:R-:W-:-:S02]  /*0e90*/  IMAD R37, R6, -0x9, R23 ;  /* 0xfffffff706257824 */ /* 0x000fc400078e0217 */
[C-C-:B------:R-:W-:Y:S02]  /*0ea0*/  IMAD R14, R6.reuse, -0xa, R23.reuse ;  /* 0xfffffff6060e7824 */ /* 0x140fe400078e0217 */
[C-C-:B------:R-:W-:Y:S02]  /*0eb0*/  IMAD R16, R6.reuse, -0xb, R23.reuse ;  /* 0xfffffff506107824 */ /* 0x140fe400078e0217 */
[C-C-:B------:R-:W-:Y:S02]  /*0ec0*/  IMAD R18, R6.reuse, -0xc, R23.reuse ;  /* 0xfffffff406127824 */ /* 0x140fe400078e0217 */
[C-C-:B------:R-:W-:Y:S02]  /*0ed0*/  IMAD R27, R6.reuse, -0xd, R23.reuse ;  /* 0xfffffff3061b7824 */ /* 0x140fe400078e0217 */
[C-C-:B------:R-:W-:Y:S02]  /*0ee0*/  IMAD R5, R6.reuse, -0xe, R23.reuse ;  /* 0xfffffff206057824 */ /* 0x140fe400078e0217 */
[----:B------:R-:W-:-:S02]  /*0ef0*/  IMAD R23, R6, -0xf, R23 ;  /* 0xfffffff106177824 */ /* 0x000fc400078e0217 */
[--C-:B------:R-:W-:Y:S02]  /*0f00*/  IMAD R19, R19, UR12, R30.reuse ;  /* 0x0000000c13137c24 */ /* 0x100fe4000f8e021e */
[--C-:B------:R-:W-:Y:S02]  /*0f10*/  IMAD R29, R29, UR12, R30.reuse ;  /* 0x0000000c1d1d7c24 */ /* 0x100fe4000f8e021e */
[--C-:B------:R-:W-:Y:S02]  /*0f20*/  IMAD R31, R31, UR12, R30.reuse ;  /* 0x0000000c1f1f7c24 */ /* 0x100fe4000f8e021e */
[--C-:B------:R-:W-:Y:S02]  /*0f30*/  IMAD R33, R33, UR12, R30.reuse ;  /* 0x0000000c21217c24 */ /* 0x100fe4000f8e021e */
[--C-:B------:R-:W-:Y:S02]  /*0f40*/  IMAD R35, R35, UR12, R30.reuse ;  /* 0x0000000c23237c24 */ /* 0x100fe4000f8e021e */
[----:B------:R-:W-:-:S02]  /*0f50*/  IMAD R37, R37, UR12, R30 ;  /* 0x0000000c25257c24 */ /* 0x000fc4000f8e021e */
[--C-:B------:R-:W-:Y:S02]  /*0f60*/  IMAD R14, R14, UR12, R30.reuse ;  /* 0x0000000c0e0e7c24 */ /* 0x100fe4000f8e021e */
[--C-:B------:R-:W-:Y:S02]  /*0f70*/  IMAD R16, R16, UR12, R30.reuse ;  /* 0x0000000c10107c24 */ /* 0x100fe4000f8e021e */
[--C-:B------:R-:W-:Y:S02]  /*0f80*/  IMAD R18, R18, UR12, R30.reuse ;  /* 0x0000000c12127c24 */ /* 0x100fe4000f8e021e */
[--C-:B------:R-:W-:Y:S02]  /*0f90*/  IMAD R24, R27, UR12, R30.reuse ;  /* 0x0000000c1b187c24 */ /* 0x100fe4000f8e021e */
[--C-:B------:R-:W-:Y:S02]  /*0fa0*/  IMAD R28, R5, UR12, R30.reuse ;  /* 0x0000000c051c7c24 */ /* 0x100fe4000f8e021e */
[----:B------:R-:W-:-:S02]  /*0fb0*/  IMAD R30, R23, UR12, R30 ;  /* 0x0000000c171e7c24 */ /* 0x000fc4000f8e021e */
[----:B------:R-:W-:-:S07]  /*0fc0*/  IMAD.MOV.U32 R5, RZ, RZ, R2 ;  /* 0x000000ffff057224 */ /* 0x000fce00078e0002 */
.L_x_10:
[----:B------:R-:W-:-:S04]  /*0fd0*/  IADD3 R22, P0, PT, R8, R32, RZ ;  /* 0x0000002008167210 */ /* 0x000fc80007f1e0ff */
[----:B------:R-:W-:Y:S02]  /*0fe0*/  LEA.HI.X.SX32 R23, R32, R11, 0x1, P0 ;  /* 0x0000000b20177211 */ /* 0x000fe400000f0eff */
[----:B------:R-:W-:-:S04]  /*0ff0*/  LEA R26, P0, R22, UR10, 0x3 ;  /* 0x0000000a161a7c11 */ /* 0x000fc8000f8018ff */
[----:B------:R-:W-:Y:S01]  /*1000*/  LEA.HI.X R27, R22, UR11, R23, 0x3, P0 ;  /* 0x0000000b161b7c11 */ /* 0x000fe200080f1c17 */
[----:B------:R-:W-:-:S05]  /*1010*/  VIADD R22, R15, 0x1 ;  /* 0x000000010f167836 */ /* 0x000fca0000000000 */
[----:B------:R-:W-:Y:S01]  /*1020*/  IADD3 R23, P0, PT, R8, R22, RZ ;  /* 0x0000001608177210 */ /* 0x000fe20007f1e0ff */
[----:B------:R-:W2:Y:S03]  /*1030*/  LDG.E.64 R26, desc[UR6][R26.64] ;  /* 0x000000061a1a7981 */ /* 0x000ea6000c1e1b00 */
[----:B------:R-:W-:Y:S02]  /*1040*/  LEA.HI.X.SX32 R34, R22, R11, 0x1, P0 ;  /* 0x0000000b16227211 */ /* 0x000fe400000f0eff */
[----:B------:R-:W-:-:S04]  /*1050*/  LEA R22, P0, R23, UR10, 0x3 ;  /* 0x0000000a17167c11 */ /* 0x000fc8000f8018ff */
[----:B------:R-:W-:-:S06]  /*1060*/  LEA.HI.X R23, R23, UR11, R34, 0x3, P0 ;  /* 0x0000000b17177c11 */ /* 0x000fcc00080f1c22 */
[----:B------:R-:W3:Y:S01]  /*1070*/  LDG.E.64 R22, desc[UR6][R22.64] ;  /* 0x0000000616167981 */ /* 0x000ee2000c1e1b00 */
[----:B------:R-:W-:-:S05]  /*1080*/  VIADD R34, R17, 0x2 ;  /* 0x0000000211227836 */ /* 0x000fca0000000000 */
[----:B------:R-:W-:Y:S01]  /*1090*/  IADD3 R36, P0, PT, R8, R34, RZ ;  /* 0x0000002208247210 */ /* 0x000fe20007f1e0ff */
[----:B--2---:R-:W-:-:S03]  /*10a0*/  DADD R20, R26, R20 ;  /* 0x000000001a147229 */ /* 0x004fc60000000014 */
[----:B------:R-:W-:Y:S01]  /*10b0*/  LEA.HI.X.SX32 R27, R34, R11, 0x1, P0 ;  /* 0x0000000b221b7211 */ /* 0x000fe200000f0eff */
[----:B------:R-:W-:Y:S01]  /*10c0*/  VIADD R34, R25, 0x3 ;  /* 0x0000000319227836 */ /* 0x000fe20000000000 */
[----:B------:R-:W-:-:S04]  /*10d0*/  LEA R26, P0, R36, UR10, 0x3 ;  /* 0x0000000a241a7c11 */ /* 0x000fc8000f8018ff */
[----:B------:R-:W-:Y:S02]  /*10e0*/  LEA.HI.X R27, R36, UR11, R27, 0x3, P0 ;  /* 0x0000000b241b7c11 */ /* 0x000fe400080f1c1b */
[----:B------:R-:W-:-:S04]  /*10f0*/  IADD3 R36, P0, PT, R8, R34, RZ ;  /* 0x0000002208247210 */ /* 0x000fc80007f1e0ff */
[----:B------:R-:W2:Y:S01]  /*1100*/  LDG.E.64 R26, desc[UR6][R26.64] ;  /* 0x000000061a1a7981 */ /* 0x000ea2000c1e1b00 */
[----:B---3--:R-:W-:Y:S01]  /*1110*/  DADD R20, R20, R22 ;  /* 0x0000000014147229 */ /* 0x008fe20000000016 */
        /* <DEDUP_REMOVED lines=89> */
[----:B------:R-:W-:Y:S01]  /*16b0*/  ISETP.NE.AND P0, PT, R13, RZ, PT ;  /* 0x000000ff0d00720c */ /* 0x000fe20003f05270 */
[----:B------:R-:W-:Y:S01]  /*16c0*/  VIADD R5, R5, 0x10 ;  /* 0x0000001005057836 */ /* 0x000fe20000000000 */
[C---:B------:R-:W-:Y:S01]  /*16d0*/  IADD3 R19, PT, PT, R10.reuse, R19, RZ ;  /* 0x000000130a137210 */ /* 0x040fe20007ffe0ff */
[C---:B------:R-:W-:Y:S02]  /*16e0*/  IMAD.IADD R15, R10.reuse, 0x1, R15 ;  /* 0x000000010a0f7824 */ /* 0x040fe400078e020f */
[C---:B------:R-:W-:Y:S02]  /*16f0*/  IMAD.IADD R17, R10.reuse, 0x1, R17 ;  /* 0x000000010a117824 */ /* 0x040fe400078e0211 */
[C---:B------:R-:W-:Y:S02]  /*1700*/  IMAD.IADD R25, R10.reuse, 0x1, R25 ;  /* 0x000000010a197824 */ /* 0x040fe400078e0219 */
[C---:B------:R-:W-:Y:S02]  /*1710*/  IMAD.IADD R29, R10.reuse, 0x1, R29 ;  /* 0x000000010a1d7824 */ /* 0x040fe400078e021d */
[----:B------:R-:W-:-:S02]  /*1720*/  IMAD.IADD R31, R10, 0x1, R31 ;  /* 0x000000010a1f7824 */ /* 0x000fc400078e021f */
[C---:B------:R-:W-:Y:S02]  /*1730*/  IMAD.IADD R33, R10.reuse, 0x1, R33 ;  /* 0x000000010a217824 */ /* 0x040fe400078e0221 */
        /* <DEDUP_REMOVED lines=8> */
[----:B------:R-:W-:Y:S01]  /*17c0*/  IMAD.IADD R32, R10, 0x1, R32 ;  /* 0x000000010a207824 */ /* 0x000fe200078e0220 */
[----:B--2---:R-:W-:-:S08]  /*17d0*/  DADD R20, R20, R26 ;  /* 0x0000000014147229 */ /* 0x004fd0000000001a */
[----:B---3--:R-:W-:Y:S01]  /*17e0*/  DADD R20, R20, R22 ;  /* 0x0000000014147229 */ /* 0x008fe20000000016 */
[----:B------:R-:W-:Y:S10]  /*17f0*/  @P0 BRA `(.L_x_10) ;  /* 0xfffffff400f40947 */ /* 0x000ff4000383ffff */
.L_x_9:
[----:B------:R-:W-:Y:S05]  /*1800*/  BSYNC.RECONVERGENT B2 ;  /* 0x0000000000027941 */ /* 0x000fea0003800200 */
.L_x_8:
[----:B------:R-:W-:-:S04]  /*1810*/  IADD3 R32, PT, PT, R9, 0x1, -R2 ;  /* 0x0000000109207810 */ /* 0x000fc80007ffe802 */
[----:B------:R-:W-:-:S04]  /*1820*/  LOP3.LUT R13, R32, 0xf, RZ, 0xc0, !PT ;  /* 0x0000000f200d7812 */ /* 0x000fc800078ec0ff */
[----:B------:R-:W-:-:S13]  /*1830*/  ISETP.NE.AND P0, PT, R13, RZ, PT ;  /* 0x000000ff0d00720c */ /* 0x000fda0003f05270 */
[----:B------:R-:W-:Y:S05]  /*1840*/  @!P0 BRA `(.L_x_7) ;  /* 0x0000000800108947 */ /* 0x000fea0003800000 */
[----:B------:R-:W0:Y:S01]  /*1850*/  LDCU UR4, c[0x0][0x390] ;  /* 0x00007200ff0477ac */ /* 0x000e220008000800 */
[----:B------:R-:W-:Y:S01]  /*1860*/  VIADD R13, R13, 0xffffffff ;  /* 0xffffffff0d0d7836 */ /* 0x000fe20000000000 */
[----:B------:R-:W-:Y:S01]  /*1870*/  LOP3.LUT R32, R32, 0x7, RZ, 0xc0, !PT ;  /* 0x0000000720207812 */ /* 0x000fe200078ec0ff */
[----:B------:R-:W-:Y:S03]  /*1880*/  BSSY.RECONVERGENT B2, `(.L_x_11) ;  /* 0x0000040000027945 */ /* 0x000fe60003800200 */
[----:B------:R-:W-:Y:S02]  /*1890*/  ISETP.GE.U32.AND P1, PT, R13, 0x7, PT ;  /* 0x000000070d00780c */ /* 0x000fe40003f26070 */
[----:B------:R-:W-:Y:S01]  /*18a0*/  ISETP.NE.AND P0, PT, R32, RZ, PT ;  /* 0x000000ff2000720c */ /* 0x000fe20003f05270 */
[----:B0-----:R-:W-:-:S04]  /*18b0*/  IMAD R13, R7, UR4, RZ ;  /* 0x00000004070d7c24 */ /* 0x001fc8000f8e02ff */
[----:B------:R-:W-:-:S06]  /*18c0*/  IMAD R13, R13, R4, RZ ;  /* 0x000000040d0d7224 */ /* 0x000fcc00078e02ff */
[----:B------:R-:W-:Y:S05]  /*18d0*/  @!P1 BRA `(.L_x_12) ;  /* 0x0000000000e89947 */ /* 0x000fea0003800000 */
[----:B------:R-:W0:Y:S01]  /*18e0*/  LDCU.64 UR4, c[0x0][0x388] ;  /* 0x00007100ff0477ac */ /* 0x000e220008000a00 */
[----:B------:R-:W-:-:S04]  /*18f0*/  IMAD R15, R5, R12, R13 ;  /* 0x0000000c050f7224 */ /* 0x000fc800078e020d */
[----:B------:R-:W-:Y:S01]  /*1900*/  IMAD.IADD R17, R15, 0x1, R12 ;  /* 0x000000010f117824 */ /* 0x000fe200078e020c */
[----:B------:R-:W-:-:S04]  /*1910*/  IADD3 R14, P1, PT, R8, R15, RZ ;  /* 0x0000000f080e7210 */ /* 0x000fc80007f3e0ff */
[----:B------:R-:W-:Y:S01]  /*1920*/  LEA.HI.X.SX32 R19, R15, R11, 0x1, P1 ;  /* 0x0000000b0f137211 */ /* 0x000fe200008f0eff */
[----:B------:R-:W-:Y:S01]  /*1930*/  IMAD.IADD R15, R17, 0x1, R12 ;  /* 0x00000001110f7824 */ /* 0x000fe200078e020c */
[----:B------:R-:W-:Y:S02]  /*1940*/  IADD3 R16, P2, PT, R8, R17, RZ ;  /* 0x0000001108107210 */ /* 0x000fe40007f5e0ff */
[----:B0-----:R-:W-:-:S04]  /*1950*/  LEA R30, P1, R14, UR4, 0x3 ;  /* 0x000000040e1e7c11 */ /* 0x001fc8000f8218ff */
[----:B------:R-:W-:Y:S02]  /*1960*/  LEA.HI.X R31, R14, UR5, R19, 0x3, P1 ;  /* 0x000000050e1f7c11 */ /* 0x000fe400088f1c13 */
[----:B------:R-:W-:Y:S02]  /*1970*/  LEA.HI.X.SX32 R19, R17, R11, 0x1, P2 ;  /* 0x0000000b11137211 */ /* 0x000fe400010f0eff */
[----:B------:R-:W-:Y:S02]  /*1980*/  LEA R28, P1, R16, UR4, 0x3 ;  /* 0x00000004101c7c11 */ /* 0x000fe4000f8218ff */
[----:B------:R-:W-:Y:S01]  /*1990*/  IADD3 R14, P3, PT, R8, R15, RZ ;  /* 0x0000000f080e7210 */ /* 0x000fe20007f7e0ff */
[----:B------:R-:W2:Y:S01]  /*19a0*/  LDG.E.64 R30, desc[UR6][R30.64] ;  /* 0x000000061e1e7981 */ /* 0x000ea2000c1e1b00 */
[----:B------:R-:W-:Y:S02]  /*19b0*/  LEA.HI.X R29, R16, UR5, R19, 0x3, P1 ;  /* 0x00000005101d7c11 */ /* 0x000fe400088f1c13 */
[C---:B------:R-:W-:Y:S01]  /*19c0*/  LEA.HI.X.SX32 R17, R15.reuse, R11, 0x1, P3 ;  /* 0x0000000b0f117211 */ /* 0x040fe200018f0eff */
[----:B------:R-:W-:Y:S01]  /*19d0*/  IMAD.IADD R15, R15, 0x1, R12 ;  /* 0x000000010f0f7824 */ /* 0x000fe200078e020c */
[----:B------:R-:W-:-:S02]  /*19e0*/  LEA R26, P2, R14, UR4, 0x3 ;  /* 0x000000040e1a7c11 */ /* 0x000fc4000f8418ff */
[----:B------:R-:W3:Y:S02]  /*19f0*/  LDG.E.64 R28, desc[UR6][R28.64] ;  /* 0x000000061c1c7981 */ /* 0x000ee4000c1e1b00 */
[----:B------:R-:W-:Y:S02]  /*1a00*/  IADD3 R18, P1, PT, R8, R15, RZ ;  /* 0x0000000f08127210 */ /* 0x000fe40007f3e0ff */
[----:B------:R-:W-:Y:S01]  /*1a10*/  LEA.HI.X R27, R14, UR5, R17, 0x3, P2 ;  /* 0x000000050e1b7c11 */ /* 0x000fe200090f1c11 */
[C---:B------:R-:W-:Y:S01]  /*1a20*/  IMAD.IADD R17, R15.reuse, 0x1, R12 ;  /* 0x000000010f117824 */ /* 0x040fe200078e020c */
[----:B------:R-:W-:Y:S02]  /*1a30*/  LEA.HI.X.SX32 R15, R15, R11, 0x1, P1 ;  /* 0x0000000b0f0f7211 */ /* 0x000fe400008f0eff */
[----:B------:R-:W-:Y:S02]  /*1a40*/  LEA R14, P1, R18, UR4, 0x3 ;  /* 0x00000004120e7c11 */ /* 0x000fe4000f8218ff */
[----:B------:R-:W4:Y:S01]  /*1a50*/  LDG.E.64 R26, desc[UR6][R26.64] ;  /* 0x000000061a1a7981 */ /* 0x000f22000c1e1b00 */
[----:B------:R-:W-:-:S02]  /*1a60*/  IADD3 R19, P2, PT, R8, R17, RZ ;  /* 0x0000001108137210 */ /* 0x000fc40007f5e0ff */
[----:B------:R-:W-:Y:S01]  /*1a70*/  LEA.HI.X R15, R18, UR5, R15, 0x3, P1 ;  /* 0x00000005120f7c11 */ /* 0x000fe200088f1c0f */
[C---:B------:R-:W-:Y:S01]  /*1a80*/  IMAD.IADD R23, R17.reuse, 0x1, R12 ;  /* 0x0000000111177824 */ /* 0x040fe200078e020c */
[----:B------:R-:W-:Y:S02]  /*1a90*/  LEA.HI.X.SX32 R22, R17, R11, 0x1, P2 ;  /* 0x0000000b11167211 */ /* 0x000fe400010f0eff */
[C---:B------:R-:W-:Y:S02]  /*1aa0*/  LEA R16, P2, R19.reuse, UR4, 0x3 ;  /* 0x0000000413107c11 */ /* 0x040fe4000f8418ff */
[----:B------:R-:W5:Y:S01]  /*1ab0*/  LDG.E.64 R14, desc[UR6][R14.64] ;  /* 0x000000060e0e7981 */ /* 0x000f62000c1e1b00 */
[----:B------:R-:W-:Y:S02]  /*1ac0*/  IADD3 R18, P1, PT, R8, R23, RZ ;  /* 0x0000001708127210 */ /* 0x000fe40007f3e0ff */
[----:B------:R-:W-:Y:S01]  /*1ad0*/  LEA.HI.X R17, R19, UR5, R22, 0x3, P2 ;  /* 0x0000000513117c11 */ /* 0x000fe200090f1c16 */
[C---:B------:R-:W-:Y:S01]  /*1ae0*/  IMAD.IADD R19, R23.reuse, 0x1, R12 ;  /* 0x0000000117137824 */ /* 0x040fe200078e020c */
[----:B------:R-:W-:-:S02]  /*1af0*/  LEA.HI.X.SX32 R23, R23, R11, 0x1, P1 ;  /* 0x0000000b17177211 */ /* 0x000fc400008f0eff */
[----:B------:R-:W-:Y:S02]  /*1b00*/  LEA R22, P1, R18, UR4, 0x3 ;  /* 0x0000000412167c11 */ /* 0x000fe4000f8218ff */
[----:B------:R-:W-:Y:S01]  /*1b10*/  IADD3 R24, P2, PT, R8, R19, RZ ;  /* 0x0000001308187210 */ /* 0x000fe20007f5e0ff */
[----:B------:R-:W5:Y:S01]  /*1b20*/  LDG.E.64 R16, desc[UR6][R16.64] ;  /* 0x0000000610107981 */ /* 0x000f62000c1e1b00 */
[----:B------:R-:W-:Y:S01]  /*1b30*/  LEA.HI.X R23, R18, UR5, R23, 0x3, P1 ;  /* 0x0000000512177c11 */ /* 0x000fe200088f1c17 */
[C---:B------:R-:W-:Y:S01]  /*1b40*/  IMAD.IADD R25, R19.reuse, 0x1, R12 ;  /* 0x0000000113197824 */ /* 0x040fe200078e020c */
[----:B------:R-:W-:Y:S02]  /*1b50*/  LEA.HI.X.SX32 R33, R19, R11, 0x1, P2 ;  /* 0x0000000b13217211 */ /* 0x000fe400010f0eff */
[C---:B------:R-:W-:Y:S02]  /*1b60*/  LEA R18, P1, R24.reuse, UR4, 0x3 ;  /* 0x0000000418127c11 */ /* 0x040fe4000f8218ff */
[----:B------:R-:W5:Y:S02]  /*1b70*/  LDG.E.64 R22, desc[UR6][R22.64] ;  /* 0x0000000616167981 */ /* 0x000f64000c1e1b00 */
[----:B------:R-:W-:-:S02]  /*1b80*/  LEA.HI.X R19, R24, UR5, R33, 0x3, P1 ;  /* 0x0000000518137c11 */ /* 0x000fc400088f1c21 */
[----:B------:R-:W-:-:S04]  /*1b90*/  IADD3 R33, P1, PT, R8, R25, RZ ;  /* 0x0000001908217210 */ /* 0x000fc80007f3e0ff */
[----:B------:R-:W-:Y:S01]  /*1ba0*/  LEA.HI.X.SX32 R34, R25, R11, 0x1, P1 ;  /* 0x0000000b19227211 */ /* 0x000fe200008f0eff */
[----:B------:R-:W5:Y:S01]  /*1bb0*/  LDG.E.64 R18, desc[UR6][R18.64] ;  /* 0x0000000612127981 */ /* 0x000f62000c1e1b00 */
[----:B------:R-:W-:-:S04]  /*1bc0*/  LEA R24, P1, R33, UR4, 0x3 ;  /* 0x0000000421187c11 */ /* 0x000fc8000f8218ff */
[----:B------:R-:W-:-:S06]  /*1bd0*/  LEA.HI.X R25, R33, UR5, R34, 0x3, P1 ;  /* 0x0000000521197c11 */ /* 0x000fcc00088f1c22 */
[----:B------:R-:W5:Y:S01]  /*1be0*/  LDG.E.64 R24, desc[UR6][R24.64] ;  /* 0x0000000618187981 */ /* 0x000f62000c1e1b00 */
[----:B------:R-:W-:Y:S01]  /*1bf0*/  VIADD R5, R5, 0x8 ;  /* 0x0000000805057836 */ /* 0x000fe20000000000 */
[----:B--2---:R-:W-:-:S08]  /*1c00*/  DADD R30, R20, R30 ;  /* 0x00000000141e7229 */ /* 0x004fd0000000001e */
[----:B---3--:R-:W-:-:S08]  /*1c10*/  DADD R28, R30, R28 ;  /* 0x000000001e1c7229 */ /* 0x008fd0000000001c */
[----:B----4-:R-:W-:-:S08]  /*1c20*/  DADD R26, R28, R26 ;  /* 0x000000001c1a7229 */ /* 0x010fd0000000001a */
[----:B-----5:R-:W-:-:S08]  /*1c30*/  DADD R14, R26, R14 ;  /* 0x000000001a0e7229 */ /* 0x020fd0000000000e */
[----:B------:R-:W-:-:S08]  /*1c40*/  DADD R14, R14, R16 ;  /* 0x000000000e0e7229 */ /* 0x000fd00000000010 */
[----:B------:R-:W-:-:S08]  /*1c50*/  DADD R14, R14, R22 ;  /* 0x000000000e0e7229 */ /* 0x000fd00000000016 */
[----:B------:R-:W-:-:S08]  /*1c60*/  DADD R14, R14, R18 ;  /* 0x000000000e0e7229 */ /* 0x000fd00000000012 */
[----:B------:R-:W-:-:S11]  /*1c70*/  DADD R20, R14, R24 ;  /* 0x000000000e147229 */ /* 0x000fd60000000018 */
.L_x_12:
[----:B------:R-:W-:Y:S05]  /*1c80*/  BSYNC.RECONVERGENT B2 ;  /* 0x0000000000027941 */ /* 0x000fea0003800200 */
.L_x_11:
[----:B------:R-:W-:Y:S05]  /*1c90*/  @!P0 BRA `(.L_x_7) ;  /* 0x0000000000fc8947 */ /* 0x000fea0003800000 */
[----:B------:R-:W-:Y:S01]  /*1ca0*/  VIADD R32, R32, 0xffffffff ;  /* 0xffffffff20207836 */ /* 0x000fe20000000000 */
[----:B------:R-:W-:Y:S01]  /*1cb0*/  IADD3 R24, PT, PT, R9, 0x1, -R2 ;  /* 0x0000000109187810 */ /* 0x000fe20007ffe802 */
[----:B------:R-:W-:Y:S03]  /*1cc0*/  BSSY.RECONVERGENT B2, `(.L_x_13) ;  /* 0x0000022000027945 */ /* 0x000fe60003800200 */
[----:B------:R-:W-:Y:S02]  /*1cd0*/  ISETP.GE.U32.AND P1, PT, R32, 0x3, PT ;  /* 0x000000032000780c */ /* 0x000fe40003f26070 */
[----:B------:R-:W-:-:S11]  /*1ce0*/  LOP3.LUT P0, R24, R24, 0x3, RZ, 0xc0, !PT ;  /* 0x0000000318187812 */ /* 0x000fd6000780c0ff */
[----:B------:R-:W-:Y:S05]  /*1cf0*/  @!P1 BRA `(.L_x_14) ;  /* 0x0000000000789947 */ /* 0x000fea0003800000 */
[----:B------:R-:W0:Y:S01]  /*1d00*/  LDCU.64 UR4, c[0x0][0x388] ;  /* 0x00007100ff0477ac */ /* 0x000e220008000a00 */
[----:B------:R-:W-:-:S04]  /*1d10*/  IMAD R15, R5, R12, R13 ;  /* 0x0000000c050f7224 */ /* 0x000fc800078e020d */
[----:B------:R-:W-:Y:S01]  /*1d20*/  IMAD.IADD R17, R15, 0x1, R12 ;  /* 0x000000010f117824 */ /* 0x000fe200078e020c */
[----:B------:R-:W-:-:S03]  /*1d30*/  IADD3 R16, P1, PT, R8, R15, RZ ;  /* 0x0000000f08107210 */ /* 0x000fc60007f3e0ff */
[----:B------:R-:W-:Y:S01]  /*1d40*/  IMAD.IADD R19, R17, 0x1, R12 ;  /* 0x0000000111137824 */ /* 0x000fe200078e020c */
[----:B------:R-:W-:Y:S02]  /*1d50*/  LEA.HI.X.SX32 R15, R15, R11, 0x1, P1 ;  /* 0x0000000b0f0f7211 */ /* 0x000fe400008f0eff */
[----:B------:R-:W-:-:S04]  /*1d60*/  IADD3 R18, P2, PT, R8, R17, RZ ;  /* 0x0000001108127210 */ /* 0x000fc80007f5e0ff */
[----:B------:R-:W-:Y:S02]  /*1d70*/  LEA.HI.X.SX32 R17, R17, R11, 0x1, P2 ;  /* 0x0000000b11117211 */ /* 0x000fe400010f0eff */
[----:B0-----:R-:W-:-:S04]  /*1d80*/  LEA R14, P1, R16, UR4, 0x3 ;  /* 0x00000004100e7c11 */ /* 0x001fc8000f8218ff */
[----:B------:R-:W-:Y:S02]  /*1d90*/  LEA.HI.X R15, R16, UR5, R15, 0x3, P1 ;  /* 0x00000005100f7c11 */ /* 0x000fe400088f1c0f */
[----:B------:R-:W-:Y:S02]  /*1da0*/  LEA R16, P1, R18, UR4, 0x3 ;  /* 0x0000000412107c11 */ /* 0x000fe4000f8218ff */
[----:B------:R-:W-:Y:S02]  /*1db0*/  IADD3 R23, P2, PT, R8, R19, RZ ;  /* 0x0000001308177210 */ /* 0x000fe40007f5e0ff */
[----:B------:R-:W2:Y:S01]  /*1dc0*/  LDG.E.64 R14, desc[UR6][R14.64] ;  /* 0x000000060e0e7981 */ /* 0x000ea2000c1e1b00 */
[----:B------:R-:W-:Y:S01]  /*1dd0*/  LEA.HI.X R17, R18, UR5, R17, 0x3, P1 ;  /* 0x0000000512117c11 */ /* 0x000fe200088f1c11 */
[C---:B------:R-:W-:Y:S01]  /*1de0*/  IMAD.IADD R25, R19.reuse, 0x1, R12 ;  /* 0x0000000113197824 */ /* 0x040fe200078e020c */
[----:B------:R-:W-:Y:S02]  /*1df0*/  LEA.HI.X.SX32 R18, R19, R11, 0x1, P2 ;  /* 0x0000000b13127211 */ /* 0x000fe400010f0eff */
[----:B------:R-:W-:-:S02]  /*1e00*/  LEA R22, P1, R23, UR4, 0x3 ;  /* 0x0000000417167c11 */ /* 0x000fc4000f8218ff */
[----:B------:R-:W3:Y:S01]  /*1e10*/  LDG.E.64 R16, desc[UR6][R16.64] ;  /* 0x0000000610107981 */ /* 0x000ee2000c1e1b00 */
[----:B------:R-:W-:Y:S02]  /*1e20*/  IADD3 R19, P2, PT, R8, R25, RZ ;  /* 0x0000001908137210 */ /* 0x000fe40007f5e0ff */
[----:B------:R-:W-:Y:S02]  /*1e30*/  LEA.HI.X R23, R23, UR5, R18, 0x3, P1 ;  /* 0x0000000517177c11 */ /* 0x000fe400088f1c12 */
[----:B------:R-:W-:Y:S02]  /*1e40*/  LEA.HI.X.SX32 R26, R25, R11, 0x1, P2 ;  /* 0x0000000b191a7211 */ /* 0x000fe400010f0eff */
[C---:B------:R-:W-:Y:S02]  /*1e50*/  LEA R18, P1, R19.reuse, UR4, 0x3 ;  /* 0x0000000413127c11 */ /* 0x040fe4000f8218ff */
[----:B------:R-:W4:Y:S02]  /*1e60*/  LDG.E.64 R22, desc[UR6][R22.64] ;  /* 0x0000000616167981 */ /* 0x000f24000c1e1b00 */
[----:B------:R-:W-:-:S06]  /*1e70*/  LEA.HI.X R19, R19, UR5, R26, 0x3, P1 ;  /* 0x0000000513137c11 */ /* 0x000fcc00088f1c1a */
[----:B------:R-:W5:Y:S01]  /*1e80*/  LDG.E.64 R18, desc[UR6][R18.64] ;  /* 0x0000000612127981 */ /* 0x000f62000c1e1b00 */
[----:B------:R-:W-:Y:S01]  /*1e90*/  VIADD R5, R5, 0x4 ;  /* 0x0000000405057836 */ /* 0x000fe20000000000 */
[----:B--2---:R-:W-:-:S08]  /*1ea0*/  DADD R14, R20, R14 ;  /* 0x00000000140e7229 */ /* 0x004fd0000000000e */
[----:B---3--:R-:W-:-:S08]  /*1eb0*/  DADD R14, R14, R16 ;  /* 0x000000000e0e7229 */ /* 0x008fd00000000010 */
[----:B----4-:R-:W-:-:S08]  /*1ec0*/  DADD R14, R14, R22 ;  /* 0x000000000e0e7229 */ /* 0x010fd00000000016 */
[----:B-----5:R-:W-:-:S11]  /*1ed0*/  DADD R20, R14, R18 ;  /* 0x000000000e147229 */ /* 0x020fd60000000012 */
.L_x_14:
[----:B------:R-:W-:Y:S05]  /*1ee0*/  BSYNC.RECONVERGENT B2 ;  /* 0x0000000000027941 */ /* 0x000fea0003800200 */
.L_x_13:
[----:B------:R-:W-:Y:S05]  /*1ef0*/  @!P0 BRA `(.L_x_7) ;  /* 0x0000000000648947 */ /* 0x000fea0003800000 */
[----:B------:R-:W0:Y:S01]  /*1f00*/  LDC.64 R14, c[0x0][0x388] ;  /* 0x0000e200ff0e7b82 */ /* 0x000e220000000a00 */
[----:B------:R-:W-:-:S05]  /*1f10*/  IMAD R13, R5, R12, R13 ;  /* 0x0000000c050d7224 */ /* 0x000fca00078e020d */
[----:B------:R-:W-:-:S04]  /*1f20*/  IADD3 R5, P0, PT, R8, R13, RZ ;  /* 0x0000000d08057210 */ /* 0x000fc80007f1e0ff */
[----:B------:R-:W-:Y:S02]  /*1f30*/  LEA.HI.X.SX32 R18, R13, R11, 0x1, P0 ;  /* 0x0000000b0d127211 */ /* 0x000fe400000f0eff */
[----:B0-----:R-:W-:-:S04]  /*1f40*/  LEA R16, P0, R5, R14, 0x3 ;  /* 0x0000000e05107211 */ /* 0x001fc800078018ff */
[----:B------:R-:W-:-:S06]  /*1f50*/  LEA.HI.X R17, R5, R15, R18, 0x3, P0 ;  /* 0x0000000f05117211 */ /* 0x000fcc00000f1c12 */
[----:B------:R-:W2:Y:S01]  /*1f60*/  LDG.E.64 R16, desc[UR6][R16.64] ;  /* 0x0000000610107981 */ /* 0x000ea2000c1e1b00 */
[----:B------:R-:W-:Y:S01]  /*1f70*/  ISETP.NE.AND P0, PT, R24, 0x1, PT ;  /* 0x000000011800780c */ /* 0x000fe20003f05270 */
[----:B--2---:R-:W-:-:S12]  /*1f80*/  DADD R20, R20, R16 ;  /* 0x0000000014147229 */ /* 0x004fd80000000010 */
[----:B------:R-:W-:Y:S05]  /*1f90*/  @!P0 BRA `(.L_x_7) ;  /* 0x00000000003c8947 */ /* 0x000fea0003800000 */
[----:B------:R-:W-:Y:S01]  /*1fa0*/  ISETP.NE.AND P0, PT, R24, 0x2, PT ;  /* 0x000000021800780c */ /* 0x000fe20003f05270 */
[----:B------:R-:W-:-:S05]  /*1fb0*/  IMAD.IADD R13, R13, 0x1, R12 ;  /* 0x000000010d0d7824 */ /* 0x000fca00078e020c */
[----:B------:R-:W-:-:S04]  /*1fc0*/  IADD3 R17, P1, PT, R8, R13, RZ ;  /* 0x0000000d08117210 */ /* 0x000fc80007f3e0ff */
[----:B------:R-:W-:Y:S02]  /*1fd0*/  LEA.HI.X.SX32 R18, R13, R11, 0x1, P1 ;  /* 0x0000000b0d127211 */ /* 0x000fe400008f0eff */
[----:B------:R-:W-:Y:S01]  /*1fe0*/  LEA R16, P1, R17, R14, 0x3 ;  /* 0x0000000e11107211 */ /* 0x000fe200078218ff */
[----:B------:R-:W-:-:S03]  /*1ff0*/  @P0 IMAD.IADD R5, R13, 0x1, R12 ;  /* 0x000000010d050824 */ /* 0x000fc600078e020c */
[----:B------:R-:W-:Y:S02]  /*2000*/  LEA.HI.X R17, R17, R15, R18, 0x3, P1 ;  /* 0x0000000f11117211 */ /* 0x000fe400008f1c12 */
[----:B------:R-:W-:-:S04]  /*2010*/  @P0 IADD3 R13, P2, PT, R8, R5, RZ ;  /* 0x00000005080d0210 */ /* 0x000fc80007f5e0ff */
[----:B------:R-:W-:Y:S01]  /*2020*/  @P0 LEA.HI.X.SX32 R18, R5, R11, 0x1, P2 ;  /* 0x0000000b05120211 */ /* 0x000fe200010f0eff */
[----:B------:R-:W2:Y:S01]  /*2030*/  LDG.E.64 R16, desc[UR6][R16.64] ;  /* 0x0000000610107981 */ /* 0x000ea2000c1e1b00 */
[----:B------:R-:W-:-:S04]  /*2040*/  @P0 LEA R14, P1, R13, R14, 0x3 ;  /* 0x0000000e0d0e0211 */ /* 0x000fc800078218ff */
[----:B------:R-:W-:-:S06]  /*2050*/  @P0 LEA.HI.X R15, R13, R15, R18, 0x3, P1 ;  /* 0x0000000f0d0f0211 */ /* 0x000fcc00008f1c12 */
[----:B------:R-:W3:Y:S01]  /*2060*/  @P0 LDG.E.64 R14, desc[UR6][R14.64] ;  /* 0x000000060e0e0981 */ /* 0x000ee2000c1e1b00 */
[----:B--2---:R-:W-:-:S08]  /*2070*/  DADD R20, R20, R16 ;  /* 0x0000000014147229 */ /* 0x004fd00000000010 */
[----:B---3--:R-:W-:-:S11]  /*2080*/  @P0 DADD R20, R20, R14 ;  /* 0x0000000014140229 */ /* 0x008fd6000000000e */
.L_x_7:
[----:B------:R-:W-:Y:S05]  /*2090*/  BSYNC.RECONVERGENT B0 ;  /* 0x0000000000007941 */ /* 0x000fea0003800200 */
.L_x_6:
[C---:B------:R-:W-:Y:S01]  /*20a0*/  ISETP.NE.AND P0, PT, R4.reuse, R3, PT ;  /* 0x000000030400720c */ /* 0x040fe20003f05270 */
[----:B------:R-:W-:-:S12]  /*20b0*/  VIADD R4, R4, 0x1 ;  /* 0x0000000104047836 */ /* 0x000fd80000000000 */
[----:B------:R-:W-:Y:S05]  /*20c0*/  @P0 BRA `(.L_x_15) ;  /* 0xffffffe800fc0947 */ /* 0x000fea000383ffff */
.L_x_5:
[----:B------:R-:W-:Y:S05]  /*20d0*/  BSYNC.RECONVERGENT B1 ;  /* 0x0000000000017941 */ /* 0x000fea0003800200 */
.L_x_4:
[----:B------:R-:W0:Y:S02]  /*20e0*/  LDC.64 R2, c[0x0][0x380] ;  /* 0x0000e000ff027b82 */ /* 0x000e240000000a00 */
[----:B0-----:R-:W-:-:S05]  /*20f0*/  IMAD.WIDE R2, R0, 0x8, R2 ;  /* 0x0000000800027825 */ /* 0x001fca00078e0202 */
[----:B------:R-:W-:Y:S01]  /*2100*/  STG.E.64 desc[UR6][R2.64], R20 ;  /* 0x0000001402007986 */ /* 0x000fe2000c101b06 */
[----:B------:R-:W-:Y:S05]  /*2110*/  EXIT ;  /* 0x000000000000794d */ /* 0x000fea0003800000 */
.L_x_16:
[----:B------:R-:W-:-:S00]  /*2120*/  BRA `(.L_x_16) ;  /* 0xfffffffc00fc7947 */ /* 0x000fc0000383ffff */
[----:B------:R-:W-:-:S00]  /*2130*/  NOP ;  /* 0x0000000000007918 */ /* 0x000fc00000000000 */
        /* <DEDUP_REMOVED lines=12> */
.L_x_86:


//--------------------- .text._Z17col2im_gpu_kernelIfEvPT_PKS0_iiiiiiiiiiii --------------------------
	.section	.text._Z17col2im_gpu_kernelIfEvPT_PKS0_iiiiiiiiiiii,"ax",@progbits
	.align	128
        .global         _Z17col2im_gpu_kernelIfEvPT_PKS0_iiiiiiiiiiii
        .type           _Z17col2im_gpu_kernelIfEvPT_PKS0_iiiiiiiiiiii,@function
        .size           _Z17col2im_gpu_kernelIfEvPT_PKS0_iiiiiiiiiiii,(.L_x_87 - _Z17col2im_gpu_kernelIfEvPT_PKS0_iiiiiiiiiiii)
        .other          _Z17col2im_gpu_kernelIfEvPT_PKS0_iiiiiiiiiiii,@"STO_CUDA_ENTRY STV_DEFAULT"
_Z17col2im_gpu_kernelIfEvPT_PKS0_iiiiiiiiiiii:
.text._Z17col2im_gpu_kernelIfEvPT_PKS0_iiiiiiiiiiii:
        /* <DEDUP_REMOVED lines=35> */
[----:B------:R-:W-:Y:S01]  /*0230*/  @!P1 IMAD.IADD R5, R5, 0x1, -R10 ;  /* 0x0000000105059824 */ /* 0x000fe200078e0a0a */
[----:B------:R-:W-:Y:S01]  /*0240*/  @!P1 IADD3 R4, PT, PT, R4, 0x1, RZ ;  /* 0x0000000104049810 */ /* 0x000fe20007ffe0ff */
[----:B0-----:R-:W-:Y:S01]  /*0250*/  VIADD R8, R7, 0xffffffe ;  /* 0x0ffffffe07087836 */ /* 0x001fe20000000000 */
[----:B------:R-:W-:Y:S01]  /*0260*/  ISETP.NE.AND P1, PT, R3, RZ, PT ;  /* 0x000000ff0300720c */ /* 0x000fe20003f25270 */
[----:B------:R-:W0:Y:S01]  /*0270*/  LDC R7, c[0x0][0x3b4] ;  /* 0x0000ed00ff077b82 */ /* 0x000e220000000800 */
[----:B------:R-:W-:Y:S02]  /*0280*/  ISETP.GE.U32.AND P0, PT, R5, R10, PT ;  /* 0x0000000a0500720c */ /* 0x000fe40003f06070 */
[----:B------:R-:W3:Y:S11]  /*0290*/  F2I.FTZ.U32.TRUNC.NTZ R5, R8 ;  /* 0x0000000800057305 */ /* 0x000ef6000021f000 */
[----:B------:R-:W-:-:S04]  /*02a0*/  @P0 VIADD R4, R4, 0x1 ;  /* 0x0000000104040836 */ /* 0x000fc80000000000 */
[----:B------:R-:W-:Y:S02]  /*02b0*/  IMAD.MOV.U32 R17, RZ, RZ, R4 ;  /* 0x000000ffff117224 */ /* 0x000fe400078e0004 */
[----:B---3--:R-:W-:Y:S02]  /*02c0*/  IMAD.MOV R4, RZ, RZ, -R5 ;  /* 0x000000ffff047224 */ /* 0x008fe400078e0a05 */
[----:B------:R-:W-:Y:S01]  /*02d0*/  @!P2 IMAD.MOV R17, RZ, RZ, -R17 ;  /* 0x000000ffff11a224 */ /* 0x000fe200078e0a11 */
[----:B------:R-:W-:Y:S01]  /*02e0*/  @!P1 LOP3.LUT R17, RZ, R3, RZ, 0x33, !PT ;  /* 0x00000003ff119212 */ /* 0x000fe200078e33ff */
[----:B------:R-:W-:Y:S01]  /*02f0*/  IMAD R9, R4, R13, RZ ;  /* 0x0000000d04097224 */ /* 0x000fe200078e02ff */
[----:B0-----:R-:W-:Y:S01]  /*0300*/  IABS R8, R7 ;  /* 0x0000000700087213 */ /* 0x001fe20000000000 */
[----:B------:R-:W-:Y:S01]  /*0310*/  IMAD.MOV.U32 R4, RZ, RZ, RZ ;  /* 0x000000ffff047224 */ /* 0x000fe200078e00ff */
[----:B------:R-:W-:Y:S02]  /*0320*/  IABS R6, R17 ;  /* 0x0000001100067213 */ /* 0x000fe40000000000 */
[----:B------:R-:W-:Y:S01]  /*0330*/  ISETP.NE.AND P4, PT, R7, RZ, PT ;  /* 0x000000ff0700720c */ /* 0x000fe20003f85270 */
[----:B------:R-:W-:Y:S01]  /*0340*/  IMAD.HI.U32 R4, R5, R9, R4 ;  /* 0x0000000905047227 */ /* 0x000fe200078e0004 */
[----:B-----5:R-:W-:-:S03]  /*0350*/  IABS R9, R11 ;  /* 0x0000000b00097213 */ /* 0x020fc60000000000 */
[----:B------:R-:W-:Y:S02]  /*0360*/  IMAD.MOV.U32 R5, RZ, RZ, R6 ;  /* 0x000000ffff057224 */ /* 0x000fe400078e0006 */
[----:B------:R-:W0:Y:S02]  /*0370*/  I2F.RP R6, R8 ;  /* 0x0000000800067306 */ /* 0x000e240000209400 */
[----:B------:R-:W-:-:S05]  /*0380*/  IMAD.HI.U32 R10, R4, R5, RZ ;  /* 0x00000005040a7227 */ /* 0x000fca00078e00ff */
[----:B------:R-:W-:-:S05]  /*0390*/  IADD3 R4, PT, PT, -R10, RZ, RZ ;  /* 0x000000ff0a047210 */ /* 0x000fca0007ffe1ff */
        /* <DEDUP_REMOVED lines=12> */
[----:B------:R-:W-:Y:S01]  /*0460*/  IMAD.MOV R6, RZ, RZ, -R17 ;  /* 0x000000ffff067224 */ /* 0x000fe200078e0a11 */
[----:B------:R0:W5:Y:S03]  /*0470*/  F2I.FTZ.U32.TRUNC.NTZ R13, R12 ;  /* 0x0000000c000d7305 */ /* 0x000166000021f000 */
[----:B------:R-:W-:Y:S02]  /*0480*/  IMAD R6, R3, R6, R0 ;  /* 0x0000000603067224 */ /* 0x000fe400078e0200 */
[----:B------:R-:W-:Y:S02]  /*0490*/  @P0 VIADD R10, R10, 0x1 ;  /* 0x000000010a0a0836 */ /* 0x000fe40000000000 */
[----:B---3--:R-:W-:Y:S02]  /*04a0*/  VIADD R4, R5, 0xffffffe ;  /* 0x0ffffffe05047836 */ /* 0x008fe40000000000 */
[----:B0-----:R-:W-:-:S02]  /*04b0*/  IMAD.MOV.U32 R12, RZ, RZ, RZ ;  /* 0x000000ffff0c7224 */ /* 0x001fc400078e00ff */
[----:B------:R-:W-:Y:S01]  /*04c0*/  @!P2 IMAD.MOV R10, RZ, RZ, -R10 ;  /* 0x000000ffff0aa224 */ /* 0x000fe200078e0a0a */
[----:B------:R-:W-:Y:S01]  /*04d0*/  @!P1 LOP3.LUT R10, RZ, R2, RZ, 0x33, !PT ;  /* 0x00000002ff0a9212 */ /* 0x000fe200078e33ff */
[----:B------:R-:W0:Y:S01]  /*04e0*/  F2I.FTZ.U32.TRUNC.NTZ R5, R4 ;  /* 0x0000000400057305 */ /* 0x000e22000021f000 */
[----:B-1----:R-:W-:Y:S02]  /*04f0*/  VIADD R6, R6, UR4 ;  /* 0x0000000406067c36 */ /* 0x002fe40008000000 */
[----:B------:R-:W-:Y:S01]  /*0500*/  IADD3 R15, PT, PT, -R10, RZ, RZ ;  /* 0x000000ff0a0f7210 */ /* 0x000fe20007ffe1ff */
[----:B-----5:R-:W-:Y:S02]  /*0510*/  IMAD.MOV R14, RZ, RZ, -R13 ;  /* 0x000000ffff0e7224 */ /* 0x020fe400078e0a0d */
[----:B--2---:R-:W-:Y:S02]  /*0520*/  VIADD R21, R6, -UR8 ;  /* 0x8000000806157c36 */ /* 0x004fe40008000000 */
[----:B------:R-:W-:-:S02]  /*0530*/  IMAD R2, R2, R15, R17 ;  /* 0x0000000f02027224 */ /* 0x000fc400078e0211 */
[----:B------:R-:W-:Y:S01]  /*0540*/  IMAD.MOV.U32 R15, RZ, RZ, R14 ;  /* 0x000000ffff0f7224 */ /* 0x000fe200078e000e */
[----:B------:R-:W-:Y:S01]  /*0550*/  ISETP.GE.AND P5, PT, R21, RZ, PT ;  /* 0x000000ff1500720c */ /* 0x000fe20003fa6270 */
[----:B------:R-:W-:Y:S02]  /*0560*/  VIADD R2, R2, UR5 ;  /* 0x0000000502027c36 */ /* 0x000fe40008000000 */
[----:B------:R-:W-:Y:S01]  /*0570*/  IMAD R3, R15, R8, RZ ;  /* 0x000000080f037224 */ /* 0x000fe200078e02ff */
[----:B0-----:R-:W-:Y:S02]  /*0580*/  IADD3 R4, PT, PT, RZ, -R5, RZ ;  /* 0x80000005ff047210 */ /* 0x001fe40007ffe0ff */
[----:B------:R-:W-:Y:S01]  /*0590*/  IABS R14, R2 ;  /* 0x00000002000e7213 */ /* 0x000fe20000000000 */
[----:B------:R-:W-:-:S04]  /*05a0*/  IMAD.HI.U32 R12, R13, R3, R12 ;  /* 0x000000030d0c7227 */ /* 0x000fc800078e000c */
[----:B------:R-:W-:Y:S01]  /*05b0*/  IMAD.MOV.U32 R3, RZ, RZ, R14 ;  /* 0x000000ffff037224 */ /* 0x000fe200078e000e */
[----:B------:R-:W-:Y:S01]  /*05c0*/  IABS R14, R6 ;  /* 0x00000006000e7213 */ /* 0x000fe20000000000 */
[----:B------:R-:W-:Y:S02]  /*05d0*/  IMAD R15, R4, R9, RZ ;  /* 0x00000009040f7224 */ /* 0x000fe400078e02ff */
[----:B------:R-:W-:-:S04]  /*05e0*/  IMAD.HI.U32 R12, R12, R3, RZ ;  /* 0x000000030c0c7227 */ /* 0x000fc800078e00ff */
[----:B------:R-:W-:Y:S02]  /*05f0*/  IMAD.MOV.U32 R4, RZ, RZ, RZ ;  /* 0x000000ffff047224 */ /* 0x000fe400078e00ff */
[----:B------:R-:W-:Y:S02]  /*0600*/  IMAD.MOV R13, RZ, RZ, -R12 ;  /* 0x000000ffff0d7224 */ /* 0x000fe400078e0a0c */
[----:B------:R-:W-:-:S04]  /*0610*/  IMAD.HI.U32 R15, R5, R15, R4 ;  /* 0x0000000f050f7227 */ /* 0x000fc800078e0004 */
[----:B------:R-:W-:Y:S02]  /*0620*/  IMAD.MOV.U32 R4, RZ, RZ, R14 ;  /* 0x000000ffff047224 */ /* 0x000fe400078e000e */
[----:B------:R-:W-:Y:S02]  /*0630*/  IMAD R5, R8, R13, R3 ;  /* 0x0000000d08057224 */ /* 0x000fe400078e0203 */
[----:B------:R-:W-:-:S03]  /*0640*/  IMAD.HI.U32 R3, R15, R4, RZ ;  /* 0x000000040f037227 */ /* 0x000fc600078e00ff */
[----:B------:R-:W-:Y:S02]  /*0650*/  ISETP.GT.U32.AND P3, PT, R8, R5, PT ;  /* 0x000000050800720c */ /* 0x000fe40003f64070 */
[----:B------:R-:W-:-:S05]  /*0660*/  IADD3 R13, PT, PT, -R3, RZ, RZ ;  /* 0x000000ff030d7210 */ /* 0x000fca0007ffe1ff */
[----:B------:R-:W-:-:S05]  /*0670*/  IMAD R4, R9, R13, R4 ;  /* 0x0000000d09047224 */ /* 0x000fca00078e0204 */
[----:B------:R-:W-:Y:S01]  /*0680*/  ISETP.GT.U32.AND P2, PT, R9, R4, PT ;  /* 0x000000040900720c */ /* 0x000fe20003f44070 */
[----:B------:R-:W-:Y:S02]  /*0690*/  @!P3 IMAD.IADD R5, R5, 0x1, -R8 ;  /* 0x000000010505b824 */ /* 0x000fe400078e0a08 */
[----:B------:R-:W-:-:S03]  /*06a0*/  @!P3 VIADD R12, R12, 0x1 ;  /* 0x000000010c0cb836 */ /* 0x000fc60000000000 */
[----:B------:R-:W-:Y:S02]  /*06b0*/  ISETP.GE.U32.AND P0, PT, R5, R8, PT ;  /* 0x000000080500720c */ /* 0x000fe40003f06070 */
[----:B------:R-:W-:Y:S02]  /*06c0*/  LOP3.LUT R8, R2, R7, RZ, 0x3c, !PT ;  /* 0x0000000702087212 */ /* 0x000fe400078e3cff */
[----:B------:R-:W-:Y:S02]  /*06d0*/  LOP3.LUT R5, R6, R11, RZ, 0x3c, !PT ;  /* 0x0000000b06057212 */ /* 0x000fe400078e3cff */
[----:B------:R-:W-:Y:S01]  /*06e0*/  ISETP.GE.AND P6, PT, R8, RZ, PT ;  /* 0x000000ff0800720c */ /* 0x000fe20003fc6270 */
[----:B------:R-:W-:Y:S01]  /*06f0*/  @!P2 IMAD.IADD R4, R4, 0x1, -R9 ;  /* 0x000000010404a824 */ /* 0x000fe200078e0a09 */
[----:B------:R-:W0:Y:S01]  /*0700*/  LDC R8, c[0x0][0x394] ;  /* 0x0000e500ff087b82 */ /* 0x000e220000000800 */
[----:B------:R-:W-:Y:S01]  /*0710*/  ISETP.GE.AND P1, PT, R5, RZ, PT ;  /* 0x000000ff0500720c */ /* 0x000fe20003f26270 */
[----:B------:R-:W-:-:S02]  /*0720*/  VIADD R5, R2, -UR9 ;  /* 0x8000000902057c36 */ /* 0x000fc40008000000 */
[----:B------:R-:W-:Y:S01]  /*0730*/  ISETP.GE.U32.AND P3, PT, R4, R9, PT ;  /* 0x000000090400720c */ /* 0x000fe20003f66070 */
[----:B------:R-:W-:Y:S01]  /*0740*/  @P0 VIADD R12, R12, 0x1 ;  /* 0x000000010c0c0836 */ /* 0x000fe20000000000 */
[----:B------:R-:W-:Y:S01]  /*0750*/  ISETP.NE.AND P0, PT, R11, RZ, PT ;  /* 0x000000ff0b00720c */ /* 0x000fe20003f05270 */
[----:B------:R-:W-:Y:S02]  /*0760*/  @!P2 VIADD R3, R3, 0x1 ;  /* 0x000000010303a836 */ /* 0x000fe40000000000 */
[----:B------:R-:W-:Y:S01]  /*0770*/  IMAD R9, R10, UR9, R2 ;  /* 0x000000090a097c24 */ /* 0x000fe2000f8e0202 */
[----:B------:R-:W-:Y:S01]  /*0780*/  MOV R15, R12 ;  /* 0x0000000c000f7202 */ /* 0x000fe20000000f00 */
[----:B------:R-:W-:-:S04]  /*0790*/  IMAD.MOV.U32 R2, RZ, RZ, RZ ;  /* 0x000000ffff027224 */ /* 0x000fc800078e00ff */
[----:B------:R-:W-:Y:S01]  /*07a0*/  @!P6 IMAD.MOV R15, RZ, RZ, -R15 ;  /* 0x000000ffff0fe224 */ /* 0x000fe200078e0a0f */
[----:B------:R-:W-:Y:S01]  /*07b0*/  ISETP.GE.AND P6, PT, R5, RZ, PT ;  /* 0x000000ff0500720c */ /* 0x000fe20003fc6270 */
[----:B------:R-:W-:Y:S01]  /*07c0*/  @P3 VIADD R3, R3, 0x1 ;  /* 0x0000000103033836 */ /* 0x000fe20000000000 */
[----:B------:R-:W-:Y:S01]  /*07d0*/  @!P4 LOP3.LUT R15, RZ, R7, RZ, 0x33, !PT ;  /* 0x00000007ff0fc212 */ /* 0x000fe200078e33ff */
[----:B----4-:R-:W-:Y:S10]  /*07e0*/  @!P5 BRA `(.L_x_18) ;  /* 0x000000000064d947 */ /* 0x010ff40003800000 */
[----:B------:R-:W1:Y:S02]  /*07f0*/  LDC R4, c[0x0][0x3b0] ;  /* 0x0000ec00ff047b82 */ /* 0x000e640000000800 */
[----:B-1----:R-:W-:-:S04]  /*0800*/  IABS R17, R4 ;  /* 0x0000000400117213 */ /* 0x002fc80000000000 */
[----:B------:R-:W1:Y:S08]  /*0810*/  I2F.RP R2, R17 ;  /* 0x0000001100027306 */ /* 0x000e700000209400 */
[----:B-1----:R-:W1:Y:S02]  /*0820*/  MUFU.RCP R2, R2 ;  /* 0x0000000200027308 */ /* 0x002e640000001000 */
[----:B-1----:R-:W-:-:S06]  /*0830*/  IADD3 R12, PT, PT, R2, 0xffffffe, RZ ;  /* 0x0ffffffe020c7810 */ /* 0x002fcc0007ffe0ff */
[----:B------:R1:W2:Y:S02]  /*0840*/  F2I.FTZ.U32.TRUNC.NTZ R13, R12 ;  /* 0x0000000c000d7305 */ /* 0x0002a4000021f000 */
[----:B-1----:R-:W-:Y:S02]  /*0850*/  IMAD.MOV.U32 R12, RZ, RZ, RZ ;  /* 0x000000ffff0c7224 */ /* 0x002fe400078e00ff */
[----:B--2---:R-:W-:-:S04]  /*0860*/  IMAD.MOV R10, RZ, RZ, -R13 ;  /* 0x000000ffff0a7224 */ /* 0x004fc800078e0a0d */
[----:B------:R-:W-:Y:S01]  /*0870*/  IMAD R19, R10, R17, RZ ;  /* 0x000000110a137224 */ /* 0x000fe200078e02ff */
[----:B------:R-:W-:-:S03]  /*0880*/  IABS R10, R21 ;  /* 0x00000015000a7213 */ /* 0x000fc60000000000 */
[----:B------:R-:W-:-:S06]  /*0890*/  IMAD.HI.U32 R13, R13, R19, R12 ;  /* 0x000000130d0d7227 */ /* 0x000fcc00078e000c */
[----:B------:R-:W-:-:S04]  /*08a0*/  IMAD.HI.U32 R13, R13, R10, RZ ;  /* 0x0000000a0d0d7227 */ /* 0x000fc800078e00ff */
[----:B------:R-:W-:-:S04]  /*08b0*/  IMAD.MOV R2, RZ, RZ, -R13 ;  /* 0x000000ffff027224 */ /* 0x000fc800078e0a0d */
[----:B------:R-:W-:-:S05]  /*08c0*/  IMAD R2, R17, R2, R10 ;  /* 0x0000000211027224 */ /* 0x000fca00078e020a */
[----:B------:R-:W-:-:S13]  /*08d0*/  ISETP.GT.U32.AND P3, PT, R17, R2, PT ;  /* 0x000000021100720c */ /* 0x000fda0003f64070 */
[----:B------:R-:W-:Y:S02]  /*08e0*/  @!P3 IMAD.IADD R2, R2, 0x1, -R17 ;  /* 0x000000010202b824 */ /* 0x000fe400078e0a11 */
[----:B------:R-:W-:Y:S01]  /*08f0*/  @!P3 VIADD R13, R13, 0x1 ;  /* 0x000000010d0db836 */ /* 0x000fe20000000000 */
[----:B------:R-:W-:Y:S02]  /*0900*/  ISETP.NE.AND P3, PT, R4, RZ, PT ;  /* 0x000000ff0400720c */ /* 0x000fe40003f65270 */
[----:B------:R-:W-:Y:S02]  /*0910*/  ISETP.GE.U32.AND P2, PT, R2, R17, PT ;  /* 0x000000110200720c */ /* 0x000fe40003f46070 */
[----:B------:R-:W-:-:S04]  /*0920*/  LOP3.LUT R2, R21, R4, RZ, 0x3c, !PT ;  /* 0x0000000415027212 */ /* 0x000fc800078e3cff */
[----:B------:R-:W-:-:S07]  /*0930*/  ISETP.GE.AND P4, PT, R2, RZ, PT ;  /* 0x000000ff0200720c */ /* 0x000fce0003f86270 */
[----:B------:R-:W-:-:S06]  /*0940*/  @P2 IADD3 R13, PT, PT, R13, 0x1, RZ ;  /* 0x000000010d0d2810 */ /* 0x000fcc0007ffe0ff */
[----:B------:R-:W-:Y:S01]  /*0950*/  @!P4 IMAD.MOV R13, RZ, RZ, -R13 ;  /* 0x000000ffff0dc224 */ /* 0x000fe200078e0a0d */
[----:B------:R-:W-:-:S05]  /*0960*/  @!P3 LOP3.LUT R13, RZ, R4, RZ, 0x33, !PT ;  /* 0x00000004ff0db212 */ /* 0x000fca00078e33ff */
[----:B------:R-:W-:-:S07]  /*0970*/  VIADD R2, R13, 0x1 ;  /* 0x000000010d027836 */ /* 0x000fce0000000000 */
.L_x_18:
[----:B------:R-:W-:Y:S05]  /*0980*/  BSYNC.RECONVERGENT B0 ;  /* 0x0000000000007941 */ /* 0x000fea0003800200 */
.L_x_17:
[----:B------:R-:W-:Y:S01]  /*0990*/  BSSY.RECONVERGENT B0, `(.L_x_19) ;  /* 0x000001e000007945 */ /* 0x000fe20003800200 */
[----:B------:R-:W-:Y:S01]  /*09a0*/  IMAD.MOV.U32 R10, RZ, RZ, R3 ;  /* 0x000000ffff0a7224 */ /* 0x000fe200078e0003 */
[----:B0-----:R-:W-:Y:S01]  /*09b0*/  VIADDMNMX R3, R8, 0xffffffff, R15, PT ;  /* 0xffffffff08037846 */ /* 0x001fe2000380010f */
[----:B------:R-:W-:Y:S01]  /*09c0*/  IMAD.MOV.U32 R4, RZ, RZ, RZ ;  /* 0x000000ffff047224 */ /* 0x000fe200078e00ff */
[----:B------:R-:W-:Y:S06]  /*09d0*/  @!P6 BRA `(.L_x_20) ;  /* 0x000000000064e947 */ /* 0x000fec0003800000 */
[----:B------:R-:W0:Y:S02]  /*09e0*/  LDC R14, c[0x0][0x3b4] ;  /* 0x0000ed00ff0e7b82 */ /* 0x000e240000000800 */
[----:B0-----:R-:W-:-:S04]  /*09f0*/  IABS R15, R14 ;  /* 0x0000000e000f7213 */ /* 0x001fc80000000000 */
[----:B------:R-:W0:Y:S08]  /*0a00*/  I2F.RP R4, R15 ;  /* 0x0000000f00047306 */ /* 0x000e300000209400 */
[----:B0-----:R-:W0:Y:S02]  /*0a10*/  MUFU.RCP R4, R4 ;  /* 0x0000000400047308 */ /* 0x001e240000001000 */
[----:B0-----:R-:W-:-:S06]  /*0a20*/  VIADD R12, R4, 0xffffffe ;  /* 0x0ffffffe040c7836 */ /* 0x001fcc0000000000 */
[----:B------:R0:W1:Y:S02]  /*0a30*/  F2I.FTZ.U32.TRUNC.NTZ R13, R12 ;  /* 0x0000000c000d7305 */ /* 0x000064000021f000 */
[----:B0-----:R-:W-:Y:S01]  /*0a40*/  IMAD.MOV.U32 R12, RZ, RZ, RZ ;  /* 0x000000ffff0c7224 */ /* 0x001fe200078e00ff */
[----:B-1----:R-:W-:-:S05]  /*0a50*/  IADD3 R16, PT, PT, RZ, -R13, RZ ;  /* 0x8000000dff107210 */ /* 0x002fca0007ffe0ff */
        /* <DEDUP_REMOVED lines=13> */
[----:B------:R-:W-:-:S05]  /*0b30*/  @P2 VIADD R13, R13, 0x1 ;  /* 0x000000010d0d2836 */ /* 0x000fca0000000000 */
[----:B------:R-:W-:Y:S02]  /*0b40*/  @!P4 IADD3 R13, PT, PT, -R13, RZ, RZ ;  /* 0x000000ff0d0dc210 */ /* 0x000fe40007ffe1ff */
[----:B------:R-:W-:-:S05]  /*0b50*/  @!P3 LOP3.LUT R13, RZ, R14, RZ, 0x33, !PT ;  /* 0x0000000eff0db212 */ /* 0x000fca00078e33ff */
[----:B------:R-:W-:-:S07]  /*0b60*/  VIADD R4, R13, 0x1 ;  /* 0x000000010d047836 */ /* 0x000fce0000000000 */
.L_x_20:
[----:B------:R-:W-:Y:S05]  /*0b70*/  BSYNC.RECONVERGENT B0 ;  /* 0x0000000000007941 */ /* 0x000fea0003800200 */
.L_x_19:
[----:B------:R-:W-:Y:S01]  /*0b80*/  ISETP.GT.AND P2, PT, R4, R3, PT ;  /* 0x000000030400720c */ /* 0x000fe20003f44270 */
[----:B------:R-:W-:Y:S01]  /*0b90*/  BSSY.RECONVERGENT B1, `(.L_x_21) ;  /* 0x0000157000017945 */ /* 0x000fe20003800200 */
[----:B------:R-:W-:Y:S01]  /*0ba0*/  @!P1 IMAD.MOV R10, RZ, RZ, -R10 ;  /* 0x000000ffff0a9224 */ /* 0x000fe200078e0a0a */
[----:B------:R-:W-:Y:S01]  /*0bb0*/  @!P0 LOP3.LUT R10, RZ, R11, RZ, 0x33, !PT ;  /* 0x0000000bff0a8212 */ /* 0x000fe200078e33ff */
[----:B------:R-:W-:Y:S02]  /*0bc0*/  IMAD R12, R9, UR8, R6 ;  /* 0x00000008090c7c24 */ /* 0x000fe4000f8e0206 */
[----:B------:R-:W-:-:S07]  /*0bd0*/  IMAD.MOV.U32 R30, RZ, RZ, RZ ;  /* 0x000000ffff1e7224 */ /* 0x000fce00078e00ff */
[----:B------:R-:W-:Y:S05]  /*0be0*/  @P2 BRA `(.L_x_22) ;  /* 0x0000001400442947 */ /* 0x000fea0003800000 */
[----:B------:R-:W0:Y:S01]  /*0bf0*/  LDC R9, c[0x0][0x390] ;  /* 0x0000e400ff097b82 */ /* 0x000e220000000800 */
[----:B------:R-:W-:Y:S02]  /*0c00*/  IMAD R13, RZ, RZ, -UR8 ;  /* 0x80000008ff0d7e24 */ /* 0x000fe4000f8e02ff */
[-C--:B------:R-:W-:Y:S02]  /*0c10*/  IMAD R6, R11, R8.reuse, RZ ;  /* 0x000000080b067224 */ /* 0x080fe400078e02ff */
[----:B------:R-:W-:Y:S02]  /*0c20*/  IMAD.MOV.U32 R14, RZ, RZ, -0x10 ;  /* 0xfffffff0ff0e7424 */ /* 0x000fe400078e00ff */
[----:B------:R-:W-:Y:S02]  /*0c30*/  IMAD.MOV.U32 R30, RZ, RZ, RZ ;  /* 0x000000ffff1e7224 */ /* 0x000fe400078e00ff */
[-C--:B0-----:R-:W-:Y:S02]  /*0c40*/  IMAD R5, R9, R8.reuse, RZ ;  /* 0x0000000809057224 */ /* 0x081fe400078e02ff */
[----:B------:R-:W-:-:S02]  /*0c50*/  IMAD R8, R13, R8, RZ ;  /* 0x000000080d087224 */ /* 0x000fc400078e02ff */
[----:B------:R-:W-:Y:S01]  /*0c60*/  IMAD R13, R6, R9, RZ ;  /* 0x00000009060d7224 */ /* 0x000fe200078e02ff */
[----:B------:R-:W-:Y:S01]  /*0c70*/  IADD3 R16, PT, PT, -R5, RZ, RZ ;  /* 0x000000ff05107210 */ /* 0x000fe20007ffe1ff */
[----:B------:R-:W-:Y:S01]  /*0c80*/  IMAD R7, R7, R8, 0x1 ;  /* 0x0000000107077424 */ /* 0x000fe200078e0208 */
[----:B------:R-:W-:Y:S01]  /*0c90*/  VIADDMNMX R9, R9, 0xffffffff, R10, PT ;  /* 0xffffffff09097846 */ /* 0x000fe2000380010a */
[----:B------:R-:W-:Y:S02]  /*0ca0*/  IMAD R8, R5, R12, RZ ;  /* 0x0000000c05087224 */ /* 0x000fe400078e02ff */
[----:B------:R-:W-:Y:S02]  /*0cb0*/  IMAD R10, R13, R14, 0x10 ;  /* 0x000000100d0a7424 */ /* 0x000fe400078e020e */
[----:B------:R-:W-:-:S07]  /*0cc0*/  IMAD R11, R11, R16, 0x1 ;  /* 0x000000010b0b7424 */ /* 0x000fce00078e0210 */
.L_x_32:
        /* <DEDUP_REMOVED lines=13> */
[--C-:B------:R-:W-:Y:S01]  /*0da0*/  IMAD R17, R6, -0x3, R25.reuse ;  /* 0xfffffffd06117824 */ /* 0x100fe200078e0219 */
[----:B------:R-:W-:Y:S01]  /*0db0*/  LOP3.LUT R12, R12, 0xfffffff0, RZ, 0xc0, !PT ;  /* 0xfffffff00c0c7812 */ /* 0x000fe200078ec0ff */
[----:B------:R-:W-:Y:S02]  /*0dc0*/  IMAD R13, R6, -0x2, R25 ;  /* 0xfffffffe060d7824 */ /* 0x000fe400078e0219 */
[----:B------:R-:W-:-:S02]  /*0dd0*/  IMAD R18, R2, R11, RZ ;  /* 0x0000000b02127224 */ /* 0x000fc400078e02ff */
[----:B------:R-:W-:Y:S02]  /*0de0*/  IMAD.MOV.U32 R26, RZ, RZ, R2 ;  /* 0x000000ffff1a7224 */ /* 0x000fe400078e0002 */
[----:B------:R-:W-:Y:S01]  /*0df0*/  IMAD.MOV R12, RZ, RZ, -R12 ;  /* 0x000000ffff0c7224 */ /* 0x000fe200078e0a0c */
[----:B0-----:R-:W-:Y:S01]  /*0e00*/  UIMAD UR4, UR4, UR13, URZ ;  /* 0x0000000d040472a4 */ /* 0x001fe2000f8e02ff */
[--C-:B------:R-:W-:Y:S02]  /*0e10*/  IMAD R20, R25, UR12, R18.reuse ;  /* 0x0000000c19147c24 */ /* 0x100fe4000f8e0212 */
[--C-:B------:R-:W-:Y:S02]  /*0e20*/  IMAD R5, R5, UR12, R18.reuse ;  /* 0x0000000c05057c24 */ /* 0x100fe4000f8e0212 */
[--C-:B------:R-:W-:Y:S01]  /*0e30*/  IMAD R17, R17, UR12, R18.reuse ;  /* 0x0000000c11117c24 */ /* 0x100fe2000f8e0212 */
[----:B------:R-:W-:Y:S01]  /*0e40*/  MOV R6, UR4 ;  /* 0x0000000400067c02 */ /* 0x000fe20008000f00 */
[----:B------:R-:W-:-:S04]  /*0e50*/  IMAD R13, R13, UR12, R18 ;  /* 0x0000000c0d0d7c24 */ /* 0x000fc8000f8e0212 */
        /* <DEDUP_REMOVED lines=23> */
[----:B------:R-:W-:-:S07]  /*0fd0*/  IMAD R18, R25, UR12, R18 ;  /* 0x0000000c19127c24 */ /* 0x000fce000f8e0212 */
.L_x_27:
[----:B------:R-:W-:Y:S02]  /*0fe0*/  SHF.R.S32.HI R28, RZ, 0x1f, R8 ;  /* 0x0000001fff1c7819 */ /* 0x000fe40000011408 */
[----:B------:R-:W-:-:S04]  /*0ff0*/  IADD3 R22, P0, PT, R8, R20, RZ ;  /* 0x0000001408167210 */ /* 0x000fc80007f1e0ff */
[----:B------:R-:W-:Y:S02]  /*1000*/  LEA.HI.X.SX32 R23, R20, R28, 0x1, P0 ;  /* 0x0000001c14177211 */ /* 0x000fe400000f0eff */
[----:B------:R-:W-:-:S04]  /*1010*/  LEA R24, P0, R22, UR10, 0x2 ;  /* 0x0000000a16187c11 */ /* 0x000fc8000f8010ff */
[----:B------:R-:W-:-:S06]  /*1020*/  LEA.HI.X R25, R22, UR11, R23, 0x2, P0 ;  /* 0x0000000b16197c11 */ /* 0x000fcc00080f1417 */
[----:B------:R0:W2:Y:S01]  /*1030*/  LDG.E R25, desc[UR6][R24.64] ;  /* 0x0000000618197981 */ /* 0x0000a2000c1e1900 */
[----:B------:R-:W-:-:S05]  /*1040*/  VIADD R23, R5, 0x1 ;  /* 0x0000000105177836 */ /* 0x000fca0000000000 */
[----:B------:R-:W-:-:S04]  /*1050*/  IADD3 R32, P0, PT, R8, R23, RZ ;  /* 0x0000001708207210 */ /* 0x000fc80007f1e0ff */
[----:B------:R-:W-:Y:S02]  /*1060*/  LEA.HI.X.SX32 R23, R23, R28, 0x1, P0 ;  /* 0x0000001c17177211 */ /* 0x000fe400000f0eff */
[----:B------:R-:W-:-:S04]  /*1070*/  LEA R22, P0, R32, UR10, 0x2 ;  /* 0x0000000a20167c11 */ /* 0x000fc8000f8010ff */
[----:B------:R-:W-:-:S05]  /*1080*/  LEA.HI.X R23, R32, UR11, R23, 0x2, P0 ;  /* 0x0000000b20177c11 */ /* 0x000fca00080f1417 */
[----:B------:R1:W3:Y:S01]  /*1090*/  LDG.E R22, desc[UR6][R22.64] ;  /* 0x0000000616167981 */ /* 0x0002e2000c1e1900 */
[----:B------:R-:W-:-:S05]  /*10a0*/  VIADD R32, R13, 0x2 ;  /* 0x000000020d207836 */ /* 0x000fca0000000000 */
[----:B------:R-:W-:-:S04]  /*10b0*/  IADD3 R34, P0, PT, R8, R32, RZ ;  /* 0x0000002008227210 */ /* 0x000fc80007f1e0ff */
[----:B------:R-:W-:Y:S02]  /*10c0*/  LEA.HI.X.SX32 R32, R32, R28, 0x1, P0 ;  /* 0x0000001c20207211 */ /* 0x000fe400000f0eff */
[----:B0-----:R-:W-:Y:S01]  /*10d0*/  LEA R24, P0, R34, UR10, 0x2 ;  /* 0x0000000a22187c11 */ /* 0x001fe2000f8010ff */
[----:B--2---:R-:W-:-:S03]  /*10e0*/  FADD R30, R25, R30 ;  /* 0x0000001e191e7221 */ /* 0x004fc60000000000 */
[----:B------:R-:W-:-:S05]  /*10f0*/  LEA.HI.X R25, R34, UR11, R32, 0x2, P0 ;  /* 0x0000000b22197c11 */ /* 0x000fca00080f1420 */
[----:B------:R0:W2:Y:S01]  /*1100*/  LDG.E R24, desc[UR6][R24.64] ;  /* 0x0000000618187981 */ /* 0x0000a2000c1e1900 */
[----:B------:R-:W-:-:S05]  /*1110*/  VIADD R32, R17, 0x3 ;  /* 0x0000000311207836 */ /* 0x000fca0000000000 */
[----:B------:R-:W-:-:S04]  /*1120*/  IADD3 R34, P0, PT, R8, R32, RZ ;  /* 0x0000002008227210 */ /* 0x000fc80007f1e0ff */
[----:B-1----:R-:W-:Y:S01]  /*1130*/  LEA.HI.X.SX32 R23, R32, R28, 0x1, P0 ;  /* 0x0000001c20177211 */ /* 0x002fe200000f0eff */
[----:B---3--:R-:W-:Y:S01]  /*1140*/  FADD R30, R30, R22 ;  /* 0x000000161e1e7221 */ /* 0x008fe20000000000 */
[----:B------:R-:W-:-:S04]  /*1150*/  LEA R22, P0, R34, UR10, 0x2 ;  /* 0x0000000a22167c11 */ /* 0x000fc8000f8010ff */
[----:B------:R-:W-:-:S05]  /*1160*/  LEA.HI.X R23, R34, UR11, R23, 0x2, P0 ;  /* 0x0000000b22177c11 */ /* 0x000fca00080f1417 */
[----:B------:R1:W3:Y:S01]  /*1170*/  LDG.E R22, desc[UR6][R22.64] ;  /* 0x0000000616167981 */ /* 0x0002e2000c1e1900 */
[----:B------:R-:W-:-:S04]  /*1180*/  IADD3 R32, PT, PT, R15, 0x4, RZ ;  /* 0x000000040f207810 */ /* 0x000fc80007ffe0ff */
[----:B------:R-:W-:-:S04]  /*1190*/  IADD3 R34, P0, PT, R8, R32, RZ ;  /* 0x0000002008227210 */ /* 0x000fc80007f1e0ff */
[----:B0-----:R-:W-:Y:S01]  /*11a0*/  LEA.HI.X.SX32 R25, R32, R28, 0x1, P0 ;  /* 0x0000001c20197211 */ /* 0x001fe200000f0eff */
[----:B--2---:R-:W-:Y:S01]  /*11b0*/  FADD R30, R30, R24 ;  /* 0x000000181e1e7221 */ /* 0x004fe20000000000 */
[----:B------:R-:W-:-:S04]  /*11c0*/  LEA R24, P0, R34, UR10, 0x2 ;  /* 0x0000000a22187c11 */ /* 0x000fc8000f8010ff */
        /* <DEDUP_REMOVED lines=9> */
[----:B------:R-:W-:-:S05]  /*1260*/  VIADD R32, R21, 0x6 ;  /* 0x0000000615207836 */ /* 0x000fca0000000000 */
        /* <DEDUP_REMOVED lines=40> */
[----:B------:R-:W3:Y:S01]  /*14f0*/  LDG.E R22, desc[UR6][R22.64] ;  /* 0x0000000616167981 */ /* 0x000ee2000c1e1900 */
[----:B------:R-:W-:-:S05]  /*1500*/  VIADD R32, R37, 0xc ;  /* 0x0000000c25207836 */ /* 0x000fca0000000000 */
[----:B------:R-:W-:-:S04]  /*1510*/  IADD3 R34, P0, PT, R8, R32, RZ ;  /* 0x0000002008227210 */ /* 0x000fc80007f1e0ff */
[----:B0-----:R-:W-:Y:S01]  /*1520*/  LEA.HI.X.SX32 R25, R32, R28, 0x1, P0 ;  /* 0x0000001c20197211 */ /* 0x001fe200000f0eff */
[----:B--2---:R-:W-:Y:S01]  /*1530*/  FADD R30, R30, R24 ;  /* 0x000000181e1e7221 */ /* 0x004fe20000000000 */
[----:B------:R-:W-:-:S04]  /*1540*/  LEA R24, P0, R34, UR10, 0x2 ;  /* 0x0000000a22187c11 */ /* 0x000fc8000f8010ff */
[----:B------:R-:W-:-:S05]  /*1550*/  LEA.HI.X R25, R34, UR11, R25, 0x2, P0 ;  /* 0x0000000b22197c11 */ /* 0x000fca00080f1419 */
[----:B------:R0:W2:Y:S01]  /*1560*/  LDG.E R24, desc[UR6][R24.64] ;  /* 0x0000000618187981 */ /* 0x0000a2000c1e1900 */
[----:B---3--:R-:W-:Y:S01]  /*1570*/  FADD R32, R30, R22 ;  /* 0x000000161e207221 */ /* 0x008fe20000000000 */
[----:B------:R-:W-:-:S05]  /*1580*/  VIADD R30, R14, 0xd ;  /* 0x0000000d0e1e7836 */ /* 0x000fca0000000000 */
[----:B------:R-:W-:-:S04]  /*1590*/  IADD3 R34, P0, PT, R8, R30, RZ ;  /* 0x0000001e08227210 */ /* 0x000fc80007f1e0ff */
[----:B------:R-:W-:Y:S02]  /*15a0*/  LEA.HI.X.SX32 R23, R30, R28, 0x1, P0 ;  /* 0x0000001c1e177211 */ /* 0x000fe400000f0eff */
[----:B------:R-:W-:-:S04]  /*15b0*/  LEA R22, P0, R34, UR10, 0x2 ;  /* 0x0000000a22167c11 */ /* 0x000fc8000f8010ff */
[----:B------:R-:W-:Y:S01]  /*15c0*/  LEA.HI.X R23, R34, UR11, R23, 0x2, P0 ;  /* 0x0000000b22177c11 */ /* 0x000fe200080f1417 */
[----:B------:R-:W-:-:S04]  /*15d0*/  VIADD R34, R16, 0xe ;  /* 0x0000000e10227836 */ /* 0x000fc80000000000 */
[----:B------:R1:W3:Y:S01]  /*15e0*/  LDG.E R30, desc[UR6][R22.64] ;  /* 0x00000006161e7981 */ /* 0x0002e2000c1e1900 */
[----:B------:R-:W-:-:S04]  /*15f0*/  IADD3 R36, P0, PT, R8, R34, RZ ;  /* 0x0000002208247210 */ /* 0x000fc80007f1e0ff */
[----:B0-----:R-:W-:Y:S01]  /*1600*/  LEA.HI.X.SX32 R25, R34, R28, 0x1, P0 ;  /* 0x0000001c22197211 */ /* 0x001fe200000f0eff */
[----:B------:R-:W-:Y:S02]  /*1610*/  VIADD R34, R18, 0xf ;  /* 0x0000000f12227836 */ /* 0x000fe40000000000 */
[----:B--2---:R-:W-:Y:S01]  /*1620*/  FADD R32, R32, R24 ;  /* 0x0000001820207221 */ /* 0x004fe20000000000 */
[----:B------:R-:W-:-:S04]  /*1630*/  LEA R24, P0, R36, UR10, 0x2 ;  /* 0x0000000a24187c11 */ /* 0x000fc8000f8010ff */
[----:B------:R-:W-:Y:S02]  /*1640*/  LEA.HI.X R25, R36, UR11, R25, 0x2, P0 ;  /* 0x0000000b24197c11 */ /* 0x000fe400080f1419 */
[----:B------:R-:W-:-:S03]  /*1650*/  IADD3 R36, P0, PT, R8, R34, RZ ;  /* 0x0000002208247210 */ /* 0x000fc60007f1e0ff */
[----:B------:R-:W2:Y:S01]  /*1660*/  LDG.E R24, desc[UR6][R24.64] ;  /* 0x0000000618187981 */ /* 0x000ea2000c1e1900 */
[----:B------:R-:W-:Y:S02]  /*1670*/  LEA.HI.X.SX32 R28, R34, R28, 0x1, P0 ;  /* 0x0000001c221c7211 */ /* 0x000fe400000f0eff */
[----:B-1----:R-:W-:-:S04]  /*1680*/  LEA R22, P0, R36, UR10, 0x2 ;  /* 0x0000000a24167c11 */ /* 0x002fc8000f8010ff */
[----:B------:R-:W-:-:S06]  /*1690*/  LEA.HI.X R23, R36, UR11, R28, 0x2, P0 ;  /* 0x0000000b24177c11 */ /* 0x000fcc00080f141c */
[----:B------:R-:W4:Y:S01]  /*16a0*/  LDG.E R23, desc[UR6][R22.64] ;  /* 0x0000000616177981 */ /* 0x000f22000c1e1900 */
[----:B------:R-:W-:Y:S01]  /*16b0*/  VIADD R12, R12, 0x10 ;  /* 0x000000100c0c7836 */ /* 0x000fe20000000000 */
[----:B------:R-:W-:Y:S01]  /*16c0*/  IADD3 R26, PT, PT, R26, 0x10, RZ ;  /* 0x000000101a1a7810 */ /* 0x000fe20007ffe0ff */
[C---:B------:R-:W-:Y:S01]  /*16d0*/  IMAD.IADD R5, R10.reuse, 0x1, R5 ;  /* 0x000000010a057824 */ /* 0x040fe200078e0205 */
[C---:B------:R-:W-:Y:S01]  /*16e0*/  IADD3 R19, PT, PT, R10.reuse, R19, RZ ;  /* 0x000000130a137210 */ /* 0x040fe20007ffe0ff */
[----:B------:R-:W-:Y:S01]  /*16f0*/  IMAD.IADD R13, R10, 0x1, R13 ;  /* 0x000000010a0d7824 */ /* 0x000fe200078e020d */
[----:B------:R-:W-:Y:S01]  /*1700*/  ISETP.NE.AND P0, PT, R12, RZ, PT ;  /* 0x000000ff0c00720c */ /* 0x000fe20003f05270 */
[C---:B------:R-:W-:Y:S01]  /*1710*/  IMAD.IADD R17, R10.reuse, 0x1, R17 ;  /* 0x000000010a117824 */ /* 0x040fe200078e0211 */
[C---:B------:R-:W-:Y:S01]  /*1720*/  IADD3 R35, PT, PT, R10.reuse, R35, RZ ;  /* 0x000000230a237210 */ /* 0x040fe20007ffe0ff */
[C---:B------:R-:W-:Y:S02]  /*1730*/  IMAD.IADD R15, R10.reuse, 0x1, R15 ;  /* 0x000000010a0f7824 */ /* 0x040fe400078e020f */
[----:B------:R-:W-:-:S02]  /*1740*/  IMAD.IADD R21, R10, 0x1, R21 ;  /* 0x000000010a157824 */ /* 0x000fc400078e0215 */
[----:B---3--:R-:W-:Y:S01]  /*1750*/  FADD R30, R32, R30 ;  /* 0x0000001e201e7221 */ /* 0x008fe20000000000 */
        /* <DEDUP_REMOVED lines=8> */
[----:B------:R-:W-:Y:S02]  /*17e0*/  IMAD.IADD R20, R10, 0x1, R20 ;  /* 0x000000010a147824 */ /* 0x000fe400078e0214 */
[----:B--2---:R-:W-:-:S04]  /*17f0*/  FADD R30, R30, R24 ;  /* 0x000000181e1e7221 */ /* 0x004fc80000000000 */
[----:B----4-:R-:W-:Y:S01]  /*1800*/  FADD R30, R30, R23 ;  /* 0x000000171e1e7221 */ /* 0x010fe20000000000 */
[----:B------:R-:W-:Y:S06]  /*1810*/  @P0 BRA `(.L_x_27) ;  /* 0xfffffff400f00947 */ /* 0x000fec000383ffff */
.L_x_26:
[----:B------:R-:W-:Y:S05]  /*1820*/  BSYNC.RECONVERGENT B2 ;  /* 0x0000000000027941 */ /* 0x000fea0003800200 */
.L_x_25:
[----:B------:R-:W-:-:S04]  /*1830*/  IADD3 R23, PT, PT, R9, 0x1, -R2 ;  /* 0x0000000109177810 */ /* 0x000fc80007ffe802 */
[----:B------:R-:W-:-:S04]  /*1840*/  LOP3.LUT R5, R23, 0xf, RZ, 0xc0, !PT ;  /* 0x0000000f17057812 */ /* 0x000fc800078ec0ff */
[----:B------:R-:W-:-:S13]  /*1850*/  ISETP.NE.AND P0, PT, R5, RZ, PT ;  /* 0x000000ff0500720c */ /* 0x000fda0003f05270 */
[----:B------:R-:W-:Y:S05]  /*1860*/  @!P0 BRA `(.L_x_24) ;  /* 0x0000000800148947 */ /* 0x000fea0003800000 */
[----:B------:R-:W0:Y:S01]  /*1870*/  LDCU UR4, c[0x0][0x390] ;  /* 0x00007200ff0477ac */ /* 0x000e220008000800 */
[----:B------:R-:W-:Y:S01]  /*1880*/  IADD3 R5, PT, PT, R5, -0x1, RZ ;  /* 0xffffffff05057810 */ /* 0x000fe20007ffe0ff */
[----:B------:R-:W-:Y:S01]  /*1890*/  BSSY.RECONVERGENT B2, `(.L_x_28) ;  /* 0x0000042000027945 */ /* 0x000fe20003800200 */
[----:B------:R-:W-:Y:S02]  /*18a0*/  LOP3.LUT R23, R23, 0x7, RZ, 0xc0, !PT ;  /* 0x0000000717177812 */ /* 0x000fe400078ec0ff */
[----:B------:R-:W-:Y:S02]  /*18b0*/  ISETP.GE.U32.AND P1, PT, R5, 0x7, PT ;  /* 0x000000070500780c */ /* 0x000fe40003f26070 */
[----:B------:R-:W-:Y:S02]  /*18c0*/  ISETP.NE.AND P0, PT, R23, RZ, PT ;  /* 0x000000ff1700720c */ /* 0x000fe40003f05270 */
[----:B------:R-:W-:Y:S01]  /*18d0*/  SHF.R.S32.HI R22, RZ, 0x1f, R8 ;  /* 0x0000001fff167819 */ /* 0x000fe20000011408 */
[----:B0-----:R-:W-:-:S04]  /*18e0*/  IMAD R5, R7, UR4, RZ ;  /* 0x0000000407057c24 */ /* 0x001fc8000f8e02ff */
[----:B------:R-:W-:-:S04]  /*18f0*/  IMAD R5, R5, R4, RZ ;  /* 0x0000000405057224 */ /* 0x000fc800078e02ff */
[----:B------:R-:W-:Y:S05]  /*1900*/  @!P1 BRA `(.L_x_29) ;  /* 0x0000000000e89947 */ /* 0x000fea0003800000 */
[----:B------:R-:W0:Y:S01]  /*1910*/  LDCU.64 UR4, c[0x0][0x388] ;  /* 0x00007100ff0477ac */ /* 0x000e220008000a00 */
[----:B------:R-:W-:-:S04]  /*1920*/  IMAD R13, R26, R11, R5 ;  /* 0x0000000b1a0d7224 */ /* 0x000fc800078e0205 */
[----:B------:R-:W-:Y:S01]  /*1930*/  IMAD.IADD R15, R13, 0x1, R11 ;  /* 0x000000010d0f7824 */ /* 0x000fe200078e020b */
[----:B------:R-:W-:-:S04]  /*1940*/  IADD3 R17, P1, PT, R8, R13, RZ ;  /* 0x0000000d08117210 */ /* 0x000fc80007f3e0ff */
[----:B------:R-:W-:Y:S02]  /*1950*/  IADD3 R14, P2, PT, R8, R15, RZ ;  /* 0x0000000f080e7210 */ /* 0x000fe40007f5e0ff */
[-C--:B------:R-:W-:Y:S01]  /*1960*/  LEA.HI.X.SX32 R18, R13, R22.reuse, 0x1, P1 ;  /* 0x000000160d127211 */ /* 0x080fe200008f0eff */
[C---:B------:R-:W-:Y:S01]  /*1970*/  IMAD.IADD R13, R15.reuse, 0x1, R11 ;  /* 0x000000010f0d7824 */ /* 0x040fe200078e020b */
[----:B------:R-:W-:Y:S02]  /*1980*/  LEA.HI.X.SX32 R15, R15, R22, 0x1, P2 ;  /* 0x000000160f0f7211 */ /* 0x000fe400010f0eff */
[C---:B0-----:R-:W-:Y:S02]  /*1990*/  LEA R20, P2, R14.reuse, UR4, 0x2 ;  /* 0x000000040e147c11 */ /* 0x041fe4000f8410ff */
[----:B------:R-:W-:Y:S02]  /*19a0*/  LEA R16, P1, R17, UR4, 0x2 ;  /* 0x0000000411107c11 */ /* 0x000fe4000f8210ff */
[----:B------:R-:W-:Y:S01]  /*19b0*/  LEA.HI.X R21, R14, UR5, R15, 0x2, P2 ;  /* 0x000000050e157c11 */ /* 0x000fe200090f140f */
[----:B------:R-:W-:Y:S01]  /*19c0*/  IMAD.IADD R15, R13, 0x1, R11 ;  /* 0x000000010d0f7824 */ /* 0x000fe200078e020b */
[----:B------:R-:W-:-:S02]  /*19d0*/  IADD3 R12, P3, PT, R8, R13, RZ ;  /* 0x0000000d080c7210 */ /* 0x000fc40007f7e0ff */
[----:B------:R-:W-:Y:S01]  /*19e0*/  LEA.HI.X R17, R17, UR5, R18, 0x2, P1 ;  /* 0x0000000511117c11 */ /* 0x000fe200088f1412 */
[----:B------:R-:W-:Y:S01]  /*19f0*/  IMAD.IADD R27, R15, 0x1, R11 ;  /* 0x000000010f1b7824 */ /* 0x000fe200078e020b */
[-C--:B------:R-:W-:Y:S01]  /*1a00*/  LEA.HI.X.SX32 R19, R13, R22.reuse, 0x1, P3 ;  /* 0x000000160d137211 */ /* 0x080fe200018f0eff */
[----:B------:R-:W2:Y:S01]  /*1a10*/  LDG.E R24, desc[UR6][R20.64] ;  /* 0x0000000614187981 */ /* 0x000ea2000c1e1900 */
[----:B------:R-:W-:Y:S02]  /*1a20*/  LEA R18, P1, R12, UR4, 0x2 ;  /* 0x000000040c127c11 */ /* 0x000fe4000f8210ff */
[----:B------:R-:W-:Y:S01]  /*1a30*/  IADD3 R13, P2, PT, R8, R15, RZ ;  /* 0x0000000f080d7210 */ /* 0x000fe20007f5e0ff */
[----:B------:R0:W3:Y:S01]  /*1a40*/  LDG.E R25, desc[UR6][R16.64] ;  /* 0x0000000610197981 */ /* 0x0000e2000c1e1900 */
[----:B------:R-:W-:Y:S01]  /*1a50*/  LEA.HI.X R19, R12, UR5, R19, 0x2, P1 ;  /* 0x000000050c137c11 */ /* 0x000fe200088f1413 */
[----:B------:R-:W-:Y:S01]  /*1a60*/  IMAD.IADD R29, R27, 0x1, R11 ;  /* 0x000000011b1d7824 */ /* 0x000fe200078e020b */
[----:B------:R-:W-:-:S02]  /*1a70*/  LEA.HI.X.SX32 R14, R15, R22, 0x1, P2 ;  /* 0x000000160f0e7211 */ /* 0x000fc400010f0eff */
[C---:B------:R-:W-:Y:S02]  /*1a80*/  LEA R12, P1, R13.reuse, UR4, 0x2 ;  /* 0x000000040d0c7c11 */ /* 0x040fe4000f8210ff */
[C---:B------:R-:W-:Y:S02]  /*1a90*/  IADD3 R15, P2, PT, R8.reuse, R27, RZ ;  /* 0x0000001b080f7210 */ /* 0x040fe40007f5e0ff */
[----:B------:R-:W-:Y:S02]  /*1aa0*/  LEA.HI.X R13, R13, UR5, R14, 0x2, P1 ;  /* 0x000000050d0d7c11 */ /* 0x000fe400088f140e */
[----:B------:R-:W-:Y:S02]  /*1ab0*/  LEA.HI.X.SX32 R28, R27, R22, 0x1, P2 ;  /* 0x000000161b1c7211 */ /* 0x000fe400010f0eff */
[----:B------:R-:W-:Y:S01]  /*1ac0*/  LEA R14, P1, R15, UR4, 0x2 ;  /* 0x000000040f0e7c11 */ /* 0x000fe2000f8210ff */
[----:B------:R1:W4:Y:S01]  /*1ad0*/  LDG.E R27, desc[UR6][R18.64] ;  /* 0x00000006121b7981 */ /* 0x000322000c1e1900 */
[----:B0-----:R-:W-:-:S02]  /*1ae0*/  IADD3 R17, P2, PT, R8, R29, RZ ;  /* 0x0000001d08117210 */ /* 0x001fc40007f5e0ff */
[----:B------:R-:W-:Y:S01]  /*1af0*/  IADD3 R31, PT, PT, R29, R11, RZ ;  /* 0x0000000b1d1f7210 */ /* 0x000fe20007ffe0ff */
[----:B------:R-:W5:Y:S01]  /*1b00*/  LDG.E R12, desc[UR6][R12.64] ;  /* 0x000000060c0c7981 */ /* 0x000f62000c1e1900 */
[----:B------:R-:W-:Y:S02]  /*1b10*/  LEA.HI.X R15, R15, UR5, R28, 0x2, P1 ;  /* 0x000000050f0f7c11 */ /* 0x000fe400088f141c */
[----:B------:R-:W-:Y:S01]  /*1b20*/  LEA.HI.X.SX32 R28, R29, R22, 0x1, P2 ;  /* 0x000000161d1c7211 */ /* 0x000fe200010f0eff */
[----:B------:R-:W-:Y:S01]  /*1b30*/  IMAD.IADD R21, R31, 0x1, R11 ;  /* 0x000000011f157824 */ /* 0x000fe200078e020b */
[C---:B------:R-:W-:Y:S01]  /*1b40*/  LEA R16, P1, R17.reuse, UR4, 0x2 ;  /* 0x0000000411107c11 */ /* 0x040fe2000f8210ff */
[----:B------:R-:W5:Y:S01]  /*1b50*/  LDG.E R14, desc[UR6][R14.64] ;  /* 0x000000060e0e7981 */ /* 0x000f62000c1e1900 */
[----:B------:R-:W-:Y:S02]  /*1b60*/  IADD3 R20, P2, PT, R8, R31, RZ ;  /* 0x0000001f08147210 */ /* 0x000fe40007f5e0ff */
[----:B------:R-:W-:-:S02]  /*1b70*/  LEA.HI.X R17, R17, UR5, R28, 0x2, P1 ;  /* 0x0000000511117c11 */ /* 0x000fc400088f141c */
[-C--:B------:R-:W-:Y:S02]  /*1b80*/  LEA.HI.X.SX32 R31, R31, R22.reuse, 0x1, P2 ;  /* 0x000000161f1f7211 */ /* 0x080fe400010f0eff */
[----:B-1----:R-:W-:Y:S02]  /*1b90*/  LEA R18, P1, R20, UR4, 0x2 ;  /* 0x0000000414127c11 */ /* 0x002fe4000f8210ff */
[----:B------:R-:W-:Y:S01]  /*1ba0*/  IADD3 R28, P2, PT, R8, R21, RZ ;  /* 0x00000015081c7210 */ /* 0x000fe20007f5e0ff */
[----:B------:R-:W5:Y:S01]  /*1bb0*/  LDG.E R17, desc[UR6][R16.64] ;  /* 0x0000000610117981 */ /* 0x000f62000c1e1900 */
[----:B------:R-:W-:Y:S02]  /*1bc0*/  LEA.HI.X R19, R20, UR5, R31, 0x2, P1 ;  /* 0x0000000514137c11 */ /* 0x000fe400088f141f */
[----:B------:R-:W-:Y:S02]  /*1bd0*/  LEA.HI.X.SX32 R21, R21, R22, 0x1, P2 ;  /* 0x0000001615157211 */ /* 0x000fe400010f0eff */
[----:B------:R-:W-:-:S02]  /*1be0*/  LEA R20, P1, R28, UR4, 0x2 ;  /* 0x000000041c147c11 */ /* 0x000fc4000f8210ff */
[----:B------:R-:W5:Y:S02]  /*1bf0*/  LDG.E R19, desc[UR6][R18.64] ;  /* 0x0000000612137981 */ /* 0x000f64000c1e1900 */
[----:B------:R-:W-:-:S06]  /*1c00*/  LEA.HI.X R21, R28, UR5, R21, 0x2, P1 ;  /* 0x000000051c157c11 */ /* 0x000fcc00088f1415 */
[----:B------:R-:W5:Y:S01]  /*1c10*/  LDG.E R21, desc[UR6][R20.64] ;  /* 0x0000000614157981 */ /* 0x000f62000c1e1900 */
[----:B------:R-:W-:Y:S02]  /*1c20*/  VIADD R26, R26, 0x8 ;  /* 0x000000081a1a7836 */ /* 0x000fe40000000000 */
[----:B---3--:R-:W-:-:S04]  /*1c30*/  FADD R25, R30, R25 ;  /* 0x000000191e197221 */ /* 0x008fc80000000000 */
[----:B--2---:R-:W-:-:S04]  /*1c40*/  FADD R24, R25, R24 ;  /* 0x0000001819187221 */ /* 0x004fc80000000000 */
[----:B----4-:R-:W-:-:S04]  /*1c50*/  FADD R27, R24, R27 ;  /* 0x0000001b181b7221 */ /* 0x010fc80000000000 */
[----:B-----5:R-:W-:-:S04]  /*1c60*/  FADD R27, R27, R12 ;  /* 0x0000000c1b1b7221 */ /* 0x020fc80000000000 */
[----:B------:R-:W-:-:S04]  /*1c70*/  FADD R14, R27, R14 ;  /* 0x0000000e1b0e7221 */ /* 0x000fc80000000000 */
[----:B------:R-:W-:-:S04]  /*1c80*/  FADD R14, R14, R17 ;  /* 0x000000110e0e7221 */ /* 0x000fc80000000000 */
[----:B------:R-:W-:-:S04]  /*1c90*/  FADD R14, R14, R19 ;  /* 0x000000130e0e7221 */ /* 0x000fc80000000000 */
[----:B------:R-:W-:-:S07]  /*1ca0*/  FADD R30, R14, R21 ;  /* 0x000000150e1e7221 */ /* 0x000fce0000000000 */
.L_x_29:
[----:B------:R-:W-:Y:S05]  /*1cb0*/  BSYNC.RECONVERGENT B2 ;  /* 0x0000000000027941 */ /* 0x000fea0003800200 */
.L_x_28:
        /* <DEDUP_REMOVED lines=12> */
[C---:B------:R-:W-:Y:S02]  /*1d80*/  IADD3 R18, P2, PT, R8.reuse, R15, RZ ;  /* 0x0000000f08127210 */ /* 0x040fe40007f5e0ff */
[-C--:B------:R-:W-:Y:S02]  /*1d90*/  LEA.HI.X.SX32 R13, R13, R22.reuse, 0x1, P1 ;  /* 0x000000160d0d7211 */ /* 0x080fe400008f0eff */
[----:B------:R-:W-:Y:S02]  /*1da0*/  LEA.HI.X.SX32 R15, R15, R22, 0x1, P2 ;  /* 0x000000160f0f7211 */ /* 0x000fe400010f0eff */
[----:B------:R-:W-:Y:S02]  /*1db0*/  IADD3 R21, P3, PT, R8, R19, RZ ;  /* 0x0000001308157210 */ /* 0x000fe40007f7e0ff */
[----:B0-----:R-:W-:Y:S02]  /*1dc0*/  LEA R16, P1, R14, UR4, 0x2 ;  /* 0x000000040e107c11 */ /* 0x001fe4000f8210ff */
[----:B------:R-:W-:-:S02]  /*1dd0*/  LEA R12, P2, R18, UR4, 0x2 ;  /* 0x00000004120c7c11 */ /* 0x000fc4000f8410ff */
[----:B------:R-:W-:Y:S02]  /*1de0*/  LEA.HI.X R17, R14, UR5, R13, 0x2, P1 ;  /* 0x000000050e117c11 */ /* 0x000fe400088f140d */
[C---:B------:R-:W-:Y:S02]  /*1df0*/  IADD3 R23, PT, PT, R19.reuse, R11, RZ ;  /* 0x0000000b13177210 */ /* 0x040fe40007ffe0ff */
[----:B------:R-:W-:Y:S02]  /*1e00*/  LEA.HI.X R13, R18, UR5, R15, 0x2, P2 ;  /* 0x00000005120d7c11 */ /* 0x000fe400090f140f */
[----:B------:R-:W-:Y:S01]  /*1e10*/  LEA.HI.X.SX32 R18, R19, R22, 0x1, P3 ;  /* 0x0000001613127211 */ /* 0x000fe200018f0eff */
[----:B------:R-:W2:Y:S01]  /*1e20*/  LDG.E R17, desc[UR6][R16.64] ;  /* 0x0000000610117981 */ /* 0x000ea2000c1e1900 */
[C---:B------:R-:W-:Y:S02]  /*1e30*/  LEA R14, P1, R21.reuse, UR4, 0x2 ;  /* 0x00000004150e7c11 */ /* 0x040fe4000f8210ff */
[----:B------:R-:W-:Y:S01]  /*1e40*/  IADD3 R19, P2, PT, R8, R23, RZ ;  /* 0x0000001708137210 */ /* 0x000fe20007f5e0ff */
[----:B------:R-:W3:Y:S01]  /*1e50*/  LDG.E R13, desc[UR6][R12.64] ;  /* 0x000000060c0d7981 */ /* 0x000ee2000c1e1900 */
[----:B------:R-:W-:-:S02]  /*1e60*/  LEA.HI.X R15, R21, UR5, R18, 0x2, P1 ;  /* 0x00000005150f7c11 */ /* 0x000fc400088f1412 */
[----:B------:R-:W-:Y:S02]  /*1e70*/  LEA.HI.X.SX32 R24, R23, R22, 0x1, P2 ;  /* 0x0000001617187211 */ /* 0x000fe400010f0eff */
[C---:B------:R-:W-:Y:S02]  /*1e80*/  LEA R18, P1, R19.reuse, UR4, 0x2 ;  /* 0x0000000413127c11 */ /* 0x040fe4000f8210ff */
[----:B------:R-:W4:Y:S02]  /*1e90*/  LDG.E R15, desc[UR6][R14.64] ;  /* 0x000000060e0f7981 */ /* 0x000f24000c1e1900 */
[----:B------:R-:W-:-:S06]  /*1ea0*/  LEA.HI.X R19, R19, UR5, R24, 0x2, P1 ;  /* 0x0000000513137c11 */ /* 0x000fcc00088f1418 */
[----:B------:R-:W5:Y:S01]  /*1eb0*/  LDG.E R19, desc[UR6][R18.64] ;  /* 0x0000000612137981 */ /* 0x000f62000c1e1900 */
[----:B------:R-:W-:Y:S02]  /*1ec0*/  VIADD R26, R26, 0x4 ;  /* 0x000000041a1a7836 */ /* 0x000fe40000000000 */
[----:B--2---:R-:W-:-:S04]  /*1ed0*/  FADD R30, R30, R17 ;  /* 0x000000111e1e7221 */ /* 0x004fc80000000000 */
[----:B---3--:R-:W-:-:S04]  /*1ee0*/  FADD R30, R30, R13 ;  /* 0x0000000d1e1e7221 */ /* 0x008fc80000000000 */
[----:B----4-:R-:W-:-:S04]  /*1ef0*/  FADD R30, R30, R15 ;  /* 0x0000000f1e1e7221 */ /* 0x010fc80000000000 */
[----:B-----5:R-:W-:-:S07]  /*1f00*/  FADD R30, R30, R19 ;  /* 0x000000131e1e7221 */ /* 0x020fce0000000000 */
.L_x_31:
[----:B------:R-:W-:Y:S05]  /*1f10*/  BSYNC.RECONVERGENT B2 ;  /* 0x0000000000027941 */ /* 0x000fea0003800200 */
.L_x_30:
[----:B------:R-:W-:Y:S05]  /*1f20*/  @!P0 BRA `(.L_x_24) ;  /* 0x0000000000648947 */ /* 0x000fea0003800000 */
[----:B------:R-:W0:Y:S01]  /*1f30*/  LDC.64 R12, c[0x0][0x388] ;  /* 0x0000e200ff0c7b82 */ /* 0x000e220000000a00 */
[----:B------:R-:W-:-:S05]  /*1f40*/  IMAD R17, R26, R11, R5 ;  /* 0x0000000b1a117224 */ /* 0x000fca00078e0205 */
[----:B------:R-:W-:-:S04]  /*1f50*/  IADD3 R5, P0, PT, R8, R17, RZ ;  /* 0x0000001108057210 */ /* 0x000fc80007f1e0ff */
[----:B------:R-:W-:Y:S02]  /*1f60*/  LEA.HI.X.SX32 R16, R17, R22, 0x1, P0 ;  /* 0x0000001611107211 */ /* 0x000fe400000f0eff */
[----:B0-----:R-:W-:-:S04]  /*1f70*/  LEA R14, P0, R5, R12, 0x2 ;  /* 0x0000000c050e7211 */ /* 0x001fc800078010ff */
[----:B------:R-:W-:-:S06]  /*1f80*/  LEA.HI.X R15, R5, R13, R16, 0x2, P0 ;  /* 0x0000000d050f7211 */ /* 0x000fcc00000f1410 */
[----:B------:R-:W2:Y:S01]  /*1f90*/  LDG.E R15, desc[UR6][R14.64] ;  /* 0x000000060e0f7981 */ /* 0x000ea2000c1e1900 */
[----:B------:R-:W-:Y:S01]  /*1fa0*/  ISETP.NE.AND P0, PT, R20, 0x1, PT ;  /* 0x000000011400780c */ /* 0x000fe20003f05270 */
[----:B--2---:R-:W-:-:S12]  /*1fb0*/  FADD R30, R30, R15 ;  /* 0x0000000f1e1e7221 */ /* 0x004fd80000000000 */
        /* <DEDUP_REMOVED lines=10> */
[----:B------:R-:W2:Y:S01]  /*2060*/  LDG.E R15, desc[UR6][R14.64] ;  /* 0x000000060e0f7981 */ /* 0x000ea2000c1e1900 */
[----:B------:R-:W-:-:S04]  /*2070*/  @P0 LEA R12, P1, R16, R12, 0x2 ;  /* 0x0000000c100c0211 */ /* 0x000fc800078210ff */
[----:B------:R-:W-:-:S06]  /*2080*/  @P0 LEA.HI.X R13, R16, R13, R5, 0x2, P1 ;  /* 0x0000000d100d0211 */ /* 0x000fcc00008f1405 */
[----:B------:R-:W3:Y:S01]  /*2090*/  @P0 LDG.E R13, desc[UR6][R12.64] ;  /* 0x000000060c0d0981 */ /* 0x000ee2000c1e1900 */
[----:B--2---:R-:W-:-:S04]  /*20a0*/  FADD R30, R30, R15 ;  /* 0x0000000f1e1e7221 */ /* 0x004fc80000000000 */
[----:B---3--:R-:W-:-:S07]  /*20b0*/  @P0 FADD R30, R30, R13 ;  /* 0x0000000d1e1e0221 */ /* 0x008fce0000000000 */
.L_x_24:
[----:B------:R-:W-:Y:S05]  /*20c0*/  BSYNC.RECONVERGENT B0 ;  /* 0x0000000000007941 */ /* 0x000fea0003800200 */
.L_x_23:
[C---:B------:R-:W-:Y:S01]  /*20d0*/  ISETP.NE.AND P0, PT, R4.reuse, R3, PT ;  /* 0x000000030400720c */ /* 0x040fe20003f05270 */
[----:B------:R-:W-:-:S12]  /*20e0*/  VIADD R4, R4, 0x1 ;  /* 0x0000000104047836 */ /* 0x000fd80000000000 */
[----:B------:R-:W-:Y:S05]  /*20f0*/  @P0 BRA `(.L_x_32) ;  /* 0xffffffe800f40947 */ /* 0x000fea000383ffff */
.L_x_22:
[----:B------:R-:W-:Y:S05]  /*2100*/  BSYNC.RECONVERGENT B1 ;  /* 0x0000000000017941 */ /* 0x000fea0003800200 */
.L_x_21:
[----:B------:R-:W0:Y:S02]  /*2110*/  LDC.64 R2, c[0x0][0x380] ;  /* 0x0000e000ff027b82 */ /* 0x000e240000000a00 */
[----:B0-----:R-:W-:-:S05]  /*2120*/  IMAD.WIDE R2, R0, 0x4, R2 ;  /* 0x0000000400027825 */ /* 0x001fca00078e0202 */
[----:B------:R-:W-:Y:S01]  /*2130*/  STG.E desc[UR6][R2.64], R30 ;  /* 0x0000001e02007986 */ /* 0x000fe2000c101906 */
[----:B------:R-:W-:Y:S05]  /*2140*/  EXIT ;  /* 0x000000000000794d */ /* 0x000fea0003800000 */
.L_x_33:
        /* <DEDUP_REMOVED lines=11> */
.L_x_87:


//--------------------- .text._Z23im2col_gpu_local_kernelIdEvPT_PKS0_iiiiiiiiiiiii --------------------------
	.section	.text._Z23im2col_gpu_local_kernelIdEvPT_PKS0_iiiiiiiiiiiii,"ax",@progbits
	.align	128
        .global         _Z23im2col_gpu_local_kernelIdEvPT_PKS0_iiiiiiiiiiiii
        .type           _Z23im2col_gpu_local_kernelIdEvPT_PKS0_iiiiiiiiiiiii,@function
        .size           _Z23im2col_gpu_local_kernelIdEvPT_PKS0_iiiiiiiiiiiii,(.L_x_88 - _Z23im2col_gpu_local_kernelIdEvPT_PKS0_iiiiiiiiiiiii)
        .other          _Z23im2col_gpu_local_kernelIdEvPT_PKS0_iiiiiiiiiiiii,@"STO_CUDA_ENTRY STV_DEFAULT"
_Z23im2col_gpu_local_kernelIdEvPT_PKS0_iiiiiiiiiiiii:
.text._Z23im2col_gpu_local_kernelIdEvPT_PKS0_iiiiiiiiiiiii:
        /* <DEDUP_REMOVED lines=10> */
[----:B------:R-:W1:Y:S01]  /*00a0*/  LDCU UR5, c[0x0][0x3c0] ;  /* 0x00007800ff0577ac */ /* 0x000e620008000800 */
[----:B------:R-:W2:Y:S05]  /*00b0*/  LDCU UR4, c[0x0][0x39c] ;  /* 0x00007380ff0477ac */ /* 0x000eaa0008000800 */
[----:B------:R-:W3:Y:S08]  /*00c0*/  LDC R4, c[0x0][0x394] ;  /* 0x0000e500ff047b82 */ /* 0x000ef00000000800 */
[----:B------:R-:W4:Y:S01]  /*00d0*/  LDC.64 R14, c[0x0][0x3b0] ;  /* 0x0000ec00ff0e7b82 */ /* 0x000f220000000a00 */
[----:B0-----:R-:W-:-:S04]  /*00e0*/  IABS R8, R9 ;  /* 0x0000000900087213 */ /* 0x001fc80000000000 */
[----:B------:R-:W0:Y:S01]  /*00f0*/  I2F.RP R5, R8 ;  /* 0x0000000800057306 */ /* 0x000e220000209400 */
[----:B---3--:R-:W-:-:S07]  /*0100*/  IABS R12, R4 ;  /* 0x00000004000c7213 */ /* 0x008fce0000000000 */
[----:B------:R-:W3:Y:S08]  /*0110*/  I2F.RP R6, R12 ;  /* 0x0000000c00067306 */ /* 0x000ef00000209400 */
[----:B0-----:R-:W0:Y:S08]  /*0120*/  MUFU.RCP R5, R5 ;  /* 0x0000000500057308 */ /* 0x001e300000001000 */
[----:B---3--:R-:W-:Y:S01]  /*0130*/  MUFU.RCP R6, R6 ;  /* 0x0000000600067308 */ /* 0x008fe20000001000 */
[----:B0-----:R-:W-:Y:S01]  /*0140*/  VIADD R2, R5, 0xffffffe ;  /* 0x0ffffffe05027836 */ /* 0x001fe20000000000 */
[----:B------:R-:W-:-:S06]  /*0150*/  LOP3.LUT R5, R0, R9, RZ, 0x3c, !PT ;  /* 0x0000000900057212 */ /* 0x000fcc00078e3cff */
[----:B------:R0:W3:Y:S01]  /*0160*/  F2I.FTZ.U32.TRUNC.NTZ R3, R2 ;  /* 0x0000000200037305 */ /* 0x0000e2000021f000 */
[----:B------:R-:W-:Y:S01]  /*0170*/  ISETP.GE.AND P2, PT, R5, RZ, PT ;  /* 0x000000ff0500720c */ /* 0x000fe20003f46270 */
[----:B0-----:R-:W-:Y:S02]  /*0180*/  IMAD.MOV.U32 R2, RZ, RZ, RZ ;  /* 0x000000ffff027224 */ /* 0x001fe400078e00ff */
[----:B---3--:R-:W-:-:S04]  /*0190*/  IMAD.MOV R7, RZ, RZ, -R3 ;  /* 0x000000ffff077224 */ /* 0x008fc800078e0a03 */
[----:B------:R-:W-:-:S04]  /*01a0*/  IMAD R7, R7, R8, RZ ;  /* 0x0000000807077224 */ /* 0x000fc800078e02ff */
[----:B------:R-:W-:-:S04]  /*01b0*/  IMAD.HI.U32 R3, R3, R7, R2 ;  /* 0x0000000703037227 */ /* 0x000fc800078e0002 */
[----:B------:R-:W-:Y:S02]  /*01c0*/  VIADD R7, R6, 0xffffffe ;  /* 0x0ffffffe06077836 */ /* 0x000fe40000000000 */
[----:B------:R-:W-:-:S04]  /*01d0*/  IMAD.HI.U32 R2, R3, R10, RZ ;  /* 0x0000000a03027227 */ /* 0x000fc800078e00ff */
[----:B------:R-:W-:-:S04]  /*01e0*/  IMAD.MOV R3, RZ, RZ, -R2 ;  /* 0x000000ffff037224 */ /* 0x000fc800078e0a02 */
[C---:B------:R-:W-:Y:S02]  /*01f0*/  IMAD R3, R8.reuse, R3, R10 ;  /* 0x0000000308037224 */ /* 0x040fe400078e020a */
[----:B------:R-:W4:Y:S03]  /*0200*/  LDC.64 R10, c[0x0][0x3a8] ;  /* 0x0000ea00ff0a7b82 */ /* 0x000f260000000a00 */
[----:B------:R-:W-:-:S13]  /*0210*/  ISETP.GT.U32.AND P1, PT, R8, R3, PT ;  /* 0x000000030800720c */ /* 0x000fda0003f24070 */
[----:B------:R-:W-:Y:S02]  /*0220*/  @!P1 IMAD.IADD R3, R3, 0x1, -R8 ;  /* 0x0000000103039824 */ /* 0x000fe400078e0a08 */
[----:B------:R-:W-:Y:S01]  /*0230*/  @!P1 VIADD R2, R2, 0x1 ;  /* 0x0000000102029836 */ /* 0x000fe20000000000 */
[----:B------:R-:W-:Y:S02]  /*0240*/  ISETP.NE.AND P1, PT, R9, RZ, PT ;  /* 0x000000ff0900720c */ /* 0x000fe40003f25270 */
[----:B------:R-:W-:Y:S02]  /*0250*/  ISETP.GE.U32.AND P0, PT, R3, R8, PT ;  /* 0x000000080300720c */ /* 0x000fe40003f06070 */
[----:B------:R-:W0:Y:S11]  /*0260*/  F2I.FTZ.U32.TRUNC.NTZ R3, R7 ;  /* 0x0000000700037305 */ /* 0x000e36000021f000 */
[----:B------:R-:W-:-:S04]  /*0270*/  @P0 VIADD R2, R2, 0x1 ;  /* 0x0000000102020836 */ /* 0x000fc80000000000 */
[----:B------:R-:W-:Y:S02]  /*0280*/  IMAD.MOV.U32 R17, RZ, RZ, R2 ;  /* 0x000000ffff117224 */ /* 0x000fe400078e0002 */
[----:B0-----:R-:W-:Y:S02]  /*0290*/  IMAD.MOV R5, RZ, RZ, -R3 ;  /* 0x000000ffff057224 */ /* 0x001fe400078e0a03 */
[----:B------:R-:W-:Y:S01]  /*02a0*/  @!P2 IMAD.MOV R17, RZ, RZ, -R17 ;  /* 0x000000ffff11a224 */ /* 0x000fe200078e0a11 */
[----:B------:R-:W-:Y:S01]  /*02b0*/  @!P1 LOP3.LUT R17, RZ, R9, RZ, 0x33, !PT ;  /* 0x00000009ff119212 */ /* 0x000fe200078e33ff */
[----:B------:R-:W-:Y:S02]  /*02c0*/  IMAD R5, R5, R12, RZ ;  /* 0x0000000c05057224 */ /* 0x000fe400078e02ff */
[----:B------:R-:W-:Y:S01]  /*02d0*/  IMAD.MOV.U32 R2, RZ, RZ, RZ ;  /* 0x000000ffff027224 */ /* 0x000fe200078e00ff */
[----:B------:R-:W-:-:S03]  /*02e0*/  IABS R6, R17 ;  /* 0x0000001100067213 */ /* 0x000fc60000000000 */
[----:B------:R-:W-:-:S04]  /*02f0*/  IMAD.HI.U32 R2, R3, R5, R2 ;  /* 0x0000000503027227 */ /* 0x000fc800078e0002 */
[----:B------:R-:W-:Y:S02]  /*0300*/  IMAD.MOV.U32 R3, RZ, RZ, R6 ;  /* 0x000000ffff037224 */ /* 0x000fe400078e0006 */
[----:B------:R-:W-:Y:S02]  /*0310*/  IMAD.MOV R6, RZ, RZ, -R17 ;  /* 0x000000ffff067224 */ /* 0x000fe400078e0a11 */
[----:B------:R-:W-:-:S04]  /*0320*/  IMAD.HI.U32 R2, R2, R3, RZ ;  /* 0x0000000302027227 */ /* 0x000fc800078e00ff */
[----:B------:R-:W-:Y:S02]  /*0330*/  IMAD.MOV R5, RZ, RZ, -R2 ;  /* 0x000000ffff057224 */ /* 0x000fe400078e0a02 */
[----:B------:R-:W-:Y:S02]  /*0340*/  IMAD R16, R9, R6, R0 ;  /* 0x0000000609107224 */ /* 0x000fe400078e0200 */
[----:B------:R-:W-:Y:S02]  /*0350*/  IMAD R3, R12, R5, R3 ;  /* 0x000000050c037224 */ /* 0x000fe400078e0203 */
[----:B----4-:R-:W-:-:S03]  /*0360*/  IMAD R0, R16, R11, -R15 ;  /* 0x0000000b10007224 */ /* 0x010fc600078e0a0f */
[----:B------:R-:W-:-:S13]  /*0370*/  ISETP.GT.U32.AND P1, PT, R12, R3, PT ;  /* 0x000000030c00720c */ /* 0x000fda0003f24070 */
[----:B------:R-:W-:Y:S02]  /*0380*/  @!P1 IMAD.IADD R3, R3, 0x1, -R12 ;  /* 0x0000000103039824 */ /* 0x000fe400078e0a0c */
[----:B------:R-:W-:Y:S01]  /*0390*/  @!P1 VIADD R2, R2, 0x1 ;  /* 0x0000000102029836 */ /* 0x000fe20000000000 */
[----:B------:R-:W-:Y:S02]  /*03a0*/  ISETP.NE.AND P1, PT, R4, RZ, PT ;  /* 0x000000ff0400720c */ /* 0x000fe40003f25270 */
[----:B------:R-:W-:Y:S02]  /*03b0*/  ISETP.GE.U32.AND P0, PT, R3, R12, PT ;  /* 0x0000000c0300720c */ /* 0x000fe40003f06070 */
[----:B------:R-:W-:Y:S01]  /*03c0*/  LOP3.LUT R3, R17, R4, RZ, 0x3c, !PT ;  /* 0x0000000411037212 */ /* 0x000fe200078e3cff */
[----:B------:R-:W1:Y:S03]  /*03d0*/  LDC.64 R12, c[0x0][0x3b8] ;  /* 0x0000ee00ff0c7b82 */ /* 0x000e660000000a00 */
[----:B------:R-:W-:-:S07]  /*03e0*/  ISETP.GE.AND P2, PT, R3, RZ, PT ;  /* 0x000000ff0300720c */ /* 0x000fce0003f46270 */
[----:B------:R-:W-:Y:S01]  /*03f0*/  @P0 VIADD R2, R2, 0x1 ;  /* 0x0000000102020836 */ /* 0x000fe20000000000 */
[----:B------:R-:W-:-:S03]  /*0400*/  ISETP.GE.AND P0, PT, R10, 0x1, PT ;  /* 0x000000010a00780c */ /* 0x000fc60003f06270 */
[----:B------:R-:W-:Y:S02]  /*0410*/  IMAD.MOV.U32 R5, RZ, RZ, R2 ;  /* 0x000000ffff057224 */ /* 0x000fe400078e0002 */
[----:B------:R-:W0:Y:S02]  /*0420*/  LDC.64 R2, c[0x0][0x3a0] ;  /* 0x0000e800ff027b82 */ /* 0x000e240000000a00 */
[----:B------:R-:W-:Y:S01]  /*0430*/  @!P2 IMAD.MOV R5, RZ, RZ, -R5 ;  /* 0x000000ffff05a224 */ /* 0x000fe200078e0a05 */
[----:B------:R-:W-:-:S05]  /*0440*/  @!P1 LOP3.LUT R5, RZ, R4, RZ, 0x33, !PT ;  /* 0x00000004ff059212 */ /* 0x000fca00078e33ff */
[----:B------:R-:W-:Y:S02]  /*0450*/  IMAD.MOV R7, RZ, RZ, -R5 ;  /* 0x000000ffff077224 */ /* 0x000fe400078e0a05 */
[----:B-1----:R-:W-:Y:S02]  /*0460*/  IMAD R15, R13, UR5, RZ ;  /* 0x000000050d0f7c24 */ /* 0x002fe4000f8e02ff */
[----:B------:R-:W-:-:S04]  /*0470*/  IMAD R8, R4, R7, R17 ;  /* 0x0000000704087224 */ /* 0x000fc800078e0211 */
[----:B------:R-:W-:Y:S02]  /*0480*/  IMAD R7, R8, R14, -R12 ;  /* 0x0000000e08077224 */ /* 0x000fe400078e0a0c */
[----:B------:R-:W1:Y:S02]  /*0490*/  LDC.64 R12, c[0x0][0x380] ;  /* 0x0000e000ff0c7b82 */ /* 0x000e640000000a00 */
[----:B0-----:R-:W-:-:S04]  /*04a0*/  IMAD R11, R5, R2, R7 ;  /* 0x00000002050b7224 */ /* 0x001fc800078e0207 */
[----:B--2---:R-:W-:Y:S01]  /*04b0*/  IMAD R6, R11, UR4, R0 ;  /* 0x000000040b067c24 */ /* 0x004fe2000f8e0200 */
[----:B------:R-:W-:Y:S06]  /*04c0*/  @!P0 EXIT ;  /* 0x000000000000894d */ /* 0x000fec0003800000 */
[----:B------:R-:W-:Y:S01]  /*04d0*/  ISETP.GE.AND P0, PT, R3, 0x1, PT ;  /* 0x000000010300780c */ /* 0x000fe20003f06270 */
[--C-:B------:R-:W-:Y:S02]  /*04e0*/  IMAD R2, R8, R9, R16.reuse ;  /* 0x0000000908027224 */ /* 0x100fe400078e0210 */
[----:B------:R-:W-:Y:S02]  /*04f0*/  IMAD R11, R4, R3, RZ ;  /* 0x00000003040b7224 */ /* 0x000fe400078e02ff */
[----:B------:R-:W-:Y:S02]  /*0500*/  IMAD R2, R2, R15, R16 ;  /* 0x0000000f02027224 */ /* 0x000fe400078e0210 */
[----:B------:R-:W-:-:S06]  /*0510*/  IMAD R11, R11, R10, RZ ;  /* 0x0000000a0b0b7224 */ /* 0x000fcc00078e02ff */
[----:B------:R-:W-:Y:S05]  /*0520*/  @!P0 EXIT ;  /* 0x000000000000894d */ /* 0x000fea0003800000 */
[----:B------:R-:W-:Y:S01]  /*0530*/  IMAD R8, R5, R11, R8 ;  /* 0x0000000b05087224 */ /* 0x000fe200078e0208 */
[C---:B------:R-:W-:Y:S01]  /*0540*/  LOP3.LUT R15, R3.reuse, 0x7, RZ, 0xc0, !PT ;  /* 0x00000007030f7812 */ /* 0x040fe200078ec0ff */
[----:B------:R-:W0:Y:S01]  /*0550*/  LDCU.64 UR6, c[0x0][0x358] ;  /* 0x00006b00ff0677ac */ /* 0x000e220008000a00 */
[C---:B------:R-:W-:Y:S01]  /*0560*/  LOP3.LUT R18, R3.reuse, 0x3, RZ, 0xc0, !PT ;  /* 0x0000000303127812 */ /* 0x040fe200078ec0ff */
[----:B------:R-:W-:Y:S01]  /*0570*/  IMAD R5, R8, R9, R2 ;  /* 0x0000000908057224 */ /* 0x000fe200078e0202 */
[----:B------:R-:W-:Y:S01]  /*0580*/  LOP3.LUT R8, R3, 0x7ffffff8, RZ, 0xc0, !PT ;  /* 0x7ffffff803087812 */ /* 0x000fe200078ec0ff */
[----:B------:R-:W-:Y:S01]  /*0590*/  VIADD R10, R15, 0xffffffff ;  /* 0xffffffff0f0a7836 */ /* 0x000fe20000000000 */
[----:B------:R-:W-:Y:S01]  /*05a0*/  UMOV UR4, URZ ;  /* 0x000000ff00047c82 */ /* 0x000fe20008000000 */
[----:B-1----:R-:W-:-:S03]  /*05b0*/  IMAD.WIDE R12, R5, 0x8, R12 ;  /* 0x00000008050c7825 */ /* 0x002fc600078e020c */
[----:B------:R-:W-:Y:S01]  /*05c0*/  ISETP.GE.U32.AND P2, PT, R10, 0x3, PT ;  /* 0x000000030a00780c */ /* 0x000fe20003f46070 */
[----:B------:R-:W-:Y:S01]  /*05d0*/  IMAD R9, R9, R4, RZ ;  /* 0x0000000409097224 */ /* 0x000fe200078e02ff */
[----:B------:R-:W-:Y:S01]  /*05e0*/  SHF.R.S32.HI R10, RZ, 0x1f, R6 ;  /* 0x0000001fff0a7819 */ /* 0x000fe20000011406 */
[----:B------:R-:W-:Y:S02]  /*05f0*/  IMAD.MOV.U32 R4, RZ, RZ, R12 ;  /* 0x000000ffff047224 */ /* 0x000fe400078e000c */
[----:B------:R-:W-:-:S08]  /*0600*/  IMAD.MOV.U32 R5, RZ, RZ, R13 ;  /* 0x000000ffff057224 */ /* 0x000fd000078e000d */
.L_x_45:
[----:B-1----:R-:W1:Y:S01]  /*0610*/  LDCU.64 UR10, c[0x0][0x3a0] ;  /* 0x00007400ff0a77ac */ /* 0x002e620008000a00 */
[----:B0-----:R-:W-:Y:S02]  /*0620*/  VIADD R2, R7, UR4 ;  /* 0x0000000407027c36 */ /* 0x001fe40008000000 */
[----:B------:R-:W-:Y:S01]  /*0630*/  IMAD.MOV.U32 R11, RZ, RZ, RZ ;  /* 0x000000ffff0b7224 */ /* 0x000fe200078e00ff */
[----:B--2---:R-:W2:Y:S01]  /*0640*/  LDCU UR5, c[0x0][0x39c] ;  /* 0x00007380ff0577ac */ /* 0x004ea20008000800 */
[----:B---3--:R-:W3:Y:S01]  /*0650*/  LDCU UR8, c[0x0][0x3a8] ;  /* 0x00007500ff0877ac */ /* 0x008ee20008000800 */
[----:B-1----:R-:W-:Y:S01]  /*0660*/  UISETP.GE.U32.AND UP1, UPT, UR11, 0x8, UPT ;  /* 0x000000080b00788c */ /* 0x002fe2000bf26070 */
[----:B------:R-:W-:Y:S01]  /*0670*/  ISETP.GE.AND P0, PT, R2, UR10, PT ;  /* 0x0000000a02007c0c */ /* 0x000fe2000bf06270 */
[----:B--2---:R-:W-:-:S03]  /*0680*/  UIMAD UR9, UR4, UR5, URZ ;  /* 0x00000005040972a4 */ /* 0x004fc6000f8e02ff */
[----:B------:R-:W-:Y:S01]  /*0690*/  ISETP.GT.AND P0, PT, R2, -0x1, !P0 ;  /* 0xffffffff0200780c */ /* 0x000fe20004704270 */
[----:B------:R-:W-:-:S04]  /*06a0*/  UIADD3 UR4, UPT, UPT, UR4, 0x1, URZ ;  /* 0x0000000104047890 */ /* 0x000fc8000fffe0ff */
[----:B---3--:R-:W-:Y:S01]  /*06b0*/  UISETP.NE.AND UP0, UPT, UR4, UR8, UPT ;  /* 0x000000080400728c */ /* 0x008fe2000bf05270 */
[----:B------:R-:W-:Y:S10]  /*06c0*/  BRA.U !UP1, `(.L_x_34) ;  /* 0x0000000509487547 */ /* 0x000ff4000b800000 */
[----:B------:R-:W-:Y:S01]  /*06d0*/  IMAD.MOV.U32 R11, RZ, RZ, RZ ;  /* 0x000000ffff0b7224 */ /* 0x000fe200078e00ff */
[----:B------:R-:W1:Y:S01]  /*06e0*/  LDCU UR5, c[0x0][0x39c] ;  /* 0x00007380ff0577ac */ /* 0x000e620008000800 */
[----:B------:R-:W2:Y:S05]  /*06f0*/  LDCU.64 UR10, c[0x0][0x388] ;  /* 0x00007100ff0a77ac */ /* 0x000eaa0008000a00 */
.L_x_35:
[----:B------:R-:W-:Y:S01]  /*0700*/  IMAD.IADD R14, R0, 0x1, R11 ;  /* 0x00000001000e7824 */ /* 0x000fe200078e020b */
[----:B---3--:R-:W-:-:S04]  /*0710*/  CS2R R20, SRZ ;  /* 0x0000000000147805 */ /* 0x008fc8000001ff00 */
[----:B-1----:R-:W-:-:S04]  /*0720*/  ISETP.GE.AND P1, PT, R14, UR5, PT ;  /* 0x000000050e007c0c */ /* 0x002fc8000bf26270 */
[----:B------:R-:W-:-:S04]  /*0730*/  ISETP.GT.AND P1, PT, R14, -0x1, !P1 ;  /* 0xffffffff0e00780c */ /* 0x000fc80004f24270 */
[----:B------:R-:W-:-:S13]  /*0740*/  PLOP3.LUT P1, PT, P0, P1, PT, 0x80, 0x8 ;  /* 0x000000000008781c */ /* 0x000fda0000723070 */
[----:B------:R-:W-:-:S05]  /*0750*/  @P1 VIADD R3, R11, UR9 ;  /* 0x000000090b031c36 */ /* 0x000fca0008000000 */
[----:B------:R-:W-:-:S04]  /*0760*/  @P1 IADD3 R2, P3, PT, R6, R3, RZ ;  /* 0x0000000306021210 */ /* 0x000fc80007f7e0ff */
[----:B------:R-:W-:Y:S02]  /*0770*/  @P1 LEA.HI.X.SX32 R3, R3, R10, 0x1, P3 ;  /* 0x0000000a03031211 */ /* 0x000fe400018f0eff */
[----:B--2---:R-:W-:-:S04]  /*0780*/  @P1 LEA R12, P3, R2, UR10, 0x3 ;  /* 0x0000000a020c1c11 */ /* 0x004fc8000f8618ff */
[----:B------:R-:W-:-:S05]  /*0790*/  @P1 LEA.HI.X R13, R2, UR11, R3, 0x3, P3 ;  /* 0x0000000b020d1c11 */ /* 0x000fca00098f1c03 */
[----:B0-----:R0:W2:Y:S01]  /*07a0*/  @P1 LDG.E.64 R20, desc[UR6][R12.64] ;  /* 0x000000060c141981 */ /* 0x0010a2000c1e1b00 */
[----:B------:R-:W-:Y:S01]  /*07b0*/  VIADD R2, R14, 0x1 ;  /* 0x000000010e027836 */ /* 0x000fe20000000000 */
[----:B------:R-:W-:Y:S01]  /*07c0*/  USHF.R.S32.HI UR8, URZ, 0x1f, UR9 ;  /* 0x0000001fff087899 */ /* 0x000fe20008011409 */
[--C-:B------:R-:W-:Y:S02]  /*07d0*/  SHF.R.S32.HI R3, RZ, 0x1f, R11.reuse ;  /* 0x0000001fff037819 */ /* 0x100fe4000001140b */
[----:B------:R-:W-:Y:S02]  /*07e0*/  IADD3 R16, P3, P4, R6, UR9, R11 ;  /* 0x0000000906107c10 */ /* 0x000fe4000fc7e00b */
[----:B------:R-:W-:Y:S02]  /*07f0*/  ISETP.GE.AND P1, PT, R2, UR5, PT ;  /* 0x0000000502007c0c */ /* 0x000fe4000bf26270 */
[----:B------:R-:W-:Y:S02]  /*0800*/  IADD3.X R3, PT, PT, R10, UR8, R3, P3, P4 ;  /* 0x000000080a037c10 */ /* 0x000fe40009fe8403 */
[----:B0-----:R-:W-:-:S02]  /*0810*/  CS2R R12, SRZ ;  /* 0x00000000000c7805 */ /* 0x001fc4000001ff00 */
[----:B------:R-:W-:Y:S02]  /*0820*/  ISETP.GT.AND P1, PT, R2, -0x1, !P1 ;  /* 0xffffffff0200780c */ /* 0x000fe40004f24270 */
[C---:B------:R-:W-:Y:S02]  /*0830*/  LEA R2, P3, R16.reuse, UR10, 0x3 ;  /* 0x0000000a10027c11 */ /* 0x040fe4000f8618ff */
[----:B------:R-:W-:Y:S02]  /*0840*/  PLOP3.LUT P1, PT, P0, P1, PT, 0x80, 0x8 ;  /* 0x000000000008781c */ /* 0x000fe40000723070 */
[----:B------:R-:W-:Y:S01]  /*0850*/  LEA.HI.X R3, R16, UR11, R3, 0x3, P3 ;  /* 0x0000000b10037c11 */ /* 0x000fe200098f1c03 */
[----:B------:R-:W-:Y:S01]  /*0860*/  VIADD R16, R14, 0x2 ;  /* 0x000000020e107836 */ /* 0x000fe20000000000 */
[----:B--2---:R0:W-:Y:S09]  /*0870*/  STG.E.64 desc[UR6][R4.64], R20 ;  /* 0x0000001404007986 */ /* 0x0041f2000c101b06 */
[----:B------:R-:W2:Y:S01]  /*0880*/  @P1 LDG.E.64 R12, desc[UR6][R2.64+0x8] ;  /* 0x00000806020c1981 */ /* 0x000ea2000c1e1b00 */
[----:B------:R-:W-:Y:S01]  /*0890*/  ISETP.GE.AND P1, PT, R16, UR5, PT ;  /* 0x0000000510007c0c */ /* 0x000fe2000bf26270 */
[----:B------:R-:W-:-:S03]  /*08a0*/  IMAD.WIDE R22, R9, 0x8, R4 ;  /* 0x0000000809167825 */ /* 0x000fc600078e0204 */
[----:B------:R-:W-:Y:S02]  /*08b0*/  ISETP.GT.AND P1, PT, R16, -0x1, !P1 ;  /* 0xffffffff1000780c */ /* 0x000fe40004f24270 */
[----:B------:R-:W-:Y:S02]  /*08c0*/  CS2R R16, SRZ ;  /* 0x0000000000107805 */ /* 0x000fe4000001ff00 */
[----:B------:R-:W-:Y:S01]  /*08d0*/  PLOP3.LUT P1, PT, P0, P1, PT, 0x80, 0x8 ;  /* 0x000000000008781c */ /* 0x000fe20000723070 */
[----:B------:R-:W-:Y:S01]  /*08e0*/  VIADD R19, R14, 0x3 ;  /* 0x000000030e137836 */ /* 0x000fe20000000000 */
[----:B--2---:R1:W-:Y:S11]  /*08f0*/  STG.E.64 desc[UR6][R22.64], R12 ;  /* 0x0000000c16007986 */ /* 0x0043f6000c101b06 */
[----:B------:R-:W2:Y:S01]  /*0900*/  @P1 LDG.E.64 R16, desc[UR6][R2.64+0x10] ;  /* 0x0000100602101981 */ /* 0x000ea2000c1e1b00 */
[----:B------:R-:W-:Y:S01]  /*0910*/  ISETP.GE.AND P1, PT, R19, UR5, PT ;  /* 0x0000000513007c0c */ /* 0x000fe2000bf26270 */
[----:B0-----:R-:W-:Y:S01]  /*0920*/  IMAD.WIDE R20, R9, 0x8, R22 ;  /* 0x0000000809147825 */ /* 0x001fe200078e0216 */
[----:B------:R-:W-:-:S02]  /*0930*/  CS2R R4, SRZ ;  /* 0x0000000000047805 */ /* 0x000fc4000001ff00 */
[----:B------:R-:W-:-:S04]  /*0940*/  ISETP.GT.AND P1, PT, R19, -0x1, !P1 ;  /* 0xffffffff1300780c */ /* 0x000fc80004f24270 */
[----:B------:R-:W-:Y:S01]  /*0950*/  PLOP3.LUT P1, PT, P0, P1, PT, 0x80, 0x8 ;  /* 0x000000000008781c */ /* 0x000fe20000723070 */
[----:B------:R-:W-:Y:S01]  /*0960*/  VIADD R19, R14, 0x4 ;  /* 0x000000040e137836 */ /* 0x000fe20000000000 */
[----:B--2---:R0:W-:Y:S11]  /*0970*/  STG.E.64 desc[UR6][R20.64], R16 ;  /* 0x0000001014007986 */ /* 0x0041f6000c101b06 */
[----:B------:R-:W2:Y:S01]  /*0980*/  @P1 LDG.E.64 R4, desc[UR6][R2.64+0x18] ;  /* 0x0000180602041981 */ /* 0x000ea2000c1e1b00 */
[----:B------:R-:W-:Y:S01]  /*0990*/  ISETP.GE.AND P1, PT, R19, UR5, PT ;  /* 0x0000000513007c0c */ /* 0x000fe2000bf26270 */
[----:B-1----:R-:W-:Y:S01]  /*09a0*/  IMAD.WIDE R22, R9, 0x8, R20 ;  /* 0x0000000809167825 */ /* 0x002fe200078e0214 */
[----:B------:R-:W-:-:S02]  /*09b0*/  CS2R R12, SRZ ;  /* 0x00000000000c7805 */ /* 0x000fc4000001ff00 */
[----:B------:R-:W-:-:S04]  /*09c0*/  ISETP.GT.AND P1, PT, R19, -0x1, !P1 ;  /* 0xffffffff1300780c */ /* 0x000fc80004f24270 */
[----:B------:R-:W-:Y:S01]  /*09d0*/  PLOP3.LUT P1, PT, P0, P1, PT, 0x80, 0x8 ;  /* 0x000000000008781c */ /* 0x000fe20000723070 */
[----:B------:R-:W-:Y:S01]  /*09e0*/  VIADD R19, R14, 0x5 ;  /* 0x000000050e137836 */ /* 0x000fe20000000000 */
[----:B--2---:R1:W-:Y:S11]  /*09f0*/  STG.E.64 desc[UR6][R22.64], R4 ;  /* 0x0000000416007986 */ /* 0x0043f6000c101b06 */
[----:B------:R-:W2:Y:S01]  /*0a00*/  @P1 LDG.E.64 R12, desc[UR6][R2.64+0x20] ;  /* 0x00002006020c1981 */ /* 0x000ea2000c1e1b00 */
[----:B------:R-:W-:Y:S01]  /*0a10*/  ISETP.GE.AND P1, PT, R19, UR5, PT ;  /* 0x0000000513007c0c */ /* 0x000fe2000bf26270 */
[----:B------:R-:W-:Y:S01]  /*0a20*/  IMAD.WIDE R24, R9, 0x8, R22 ;  /* 0x0000000809187825 */ /* 0x000fe200078e0216 */
[----:B0-----:R-:W-:-:S02]  /*0a30*/  CS2R R16, SRZ ;  /* 0x0000000000107805 */ /* 0x001fc4000001ff00 */
        /* <DEDUP_REMOVED lines=18> */
[----:B--2---:R3:W-:-:S12]  /*0b60*/  STG.E.64 desc[UR6][R24.64], R20 ;  /* 0x0000001418007986 */ /* 0x0047d8000c101b06 */
[----:B------:R-:W2:Y:S01]  /*0b70*/  @P1 LDG.E.64 R12, desc[UR6][R2.64+0x38] ;  /* 0x00003806020c1981 */ /* 0x000ea2000c1e1b00 */
[----:B------:R-:W-:-:S04]  /*0b80*/  IMAD.WIDE R22, R9, 0x8, R24 ;  /* 0x0000000809167825 */ /* 0x000fc800078e0218 */
[----:B------:R-:W-:Y:S02]  /*0b90*/  VIADD R11, R11, 0x8 ;  /* 0x000000080b0b7836 */ /* 0x000fe40000000000 */
[----:B-1----:R-:W-:-:S03]  /*0ba0*/  IMAD.WIDE R4, R9, 0x8, R22 ;  /* 0x0000000809047825 */ /* 0x002fc600078e0216 */
[----:B------:R-:W-:Y:S01]  /*0bb0*/  ISETP.NE.AND P1, PT, R11, R8, PT ;  /* 0x000000080b00720c */ /* 0x000fe20003f25270 */
[----:B--2---:R3:W-:-:S12]  /*0bc0*/  STG.E.64 desc[UR6][R22.64], R12 ;  /* 0x0000000c16007986 */ /* 0x0047d8000c101b06 */
[----:B------:R-:W-:Y:S05]  /*0bd0*/  @P1 BRA `(.L_x_35) ;  /* 0xfffffff800c81947 */ /* 0x000fea000383ffff */
[----:B------:R-:W-:-:S07]  /*0be0*/  IMAD.MOV.U32 R11, RZ, RZ, R8 ;  /* 0x000000ffff0b7224 */ /* 0x000fce00078e0008 */
.L_x_34:
[----:B------:R-:W-:-:S13]  /*0bf0*/  ISETP.NE.AND P1, PT, R15, RZ, PT ;  /* 0x000000ff0f00720c */ /* 0x000fda0003f25270 */
[----:B------:R-:W-:Y:S05]  /*0c00*/  @!P1 BRA `(.L_x_36) ;  /* 0x0000000400a49947 */ /* 0x000fea0003800000 */
[----:B------:R-:W-:Y:S05]  /*0c10*/  @!P2 BRA `(.L_x_37) ;  /* 0x0000000000bca947 */ /* 0x000fea0003800000 */
[----:B------:R-:W-:Y:S01]  /*0c20*/  IMAD.IADD R14, R0, 0x1, R11 ;  /* 0x00000001000e7824 */ /* 0x000fe200078e020b */
[----:B------:R-:W3:Y:S01]  /*0c30*/  LDCU.64 UR10, c[0x0][0x388] ;  /* 0x00007100ff0a77ac */ /* 0x000ee20008000a00 */
[----:B------:R-:W-:-:S03]  /*0c40*/  CS2R R16, SRZ ;  /* 0x0000000000107805 */ /* 0x000fc6000001ff00 */
[----:B------:R-:W-:-:S04]  /*0c50*/  ISETP.GE.AND P1, PT, R14, UR5, PT ;  /* 0x000000050e007c0c */ /* 0x000fc8000bf26270 */
[----:B------:R-:W-:-:S04]  /*0c60*/  ISETP.GT.AND P1, PT, R14, -0x1, !P1 ;  /* 0xffffffff0e00780c */ /* 0x000fc80004f24270 */
[----:B------:R-:W-:-:S13]  /*0c70*/  PLOP3.LUT P1, PT, P0, P1, PT, 0x80, 0x8 ;  /* 0x000000000008781c */ /* 0x000fda0000723070 */
[----:B------:R-:W-:-:S05]  /*0c80*/  @P1 VIADD R3, R11, UR9 ;  /* 0x000000090b031c36 */ /* 0x000fca0008000000 */
[----:B------:R-:W-:-:S04]  /*0c90*/  @P1 IADD3 R2, P3, PT, R6, R3, RZ ;  /* 0x0000000306021210 */ /* 0x000fc80007f7e0ff */
[----:B------:R-:W-:Y:S02]  /*0ca0*/  @P1 LEA.HI.X.SX32 R3, R3, R10, 0x1, P3 ;  /* 0x0000000a03031211 */ /* 0x000fe400018f0eff */
[----:B---3--:R-:W-:-:S04]  /*0cb0*/  @P1 LEA R20, P3, R2, UR10, 0x3 ;  /* 0x0000000a02141c11 */ /* 0x008fc8000f8618ff */
[----:B------:R-:W-:-:S05]  /*0cc0*/  @P1 LEA.HI.X R21, R2, UR11, R3, 0x3, P3 ;  /* 0x0000000b02151c11 */ /* 0x000fca00098f1c03 */
[----:B0-----:R-:W2:Y:S01]  /*0cd0*/  @P1 LDG.E.64 R16, desc[UR6][R20.64] ;  /* 0x0000000614101981 */ /* 0x001ea2000c1e1b00 */
[----:B------:R-:W-:Y:S01]  /*0ce0*/  VIADD R2, R14, 0x1 ;  /* 0x000000010e027836 */ /* 0x000fe20000000000 */
[----:B------:R-:W-:Y:S02]  /*0cf0*/  USHF.R.S32.HI UR8, URZ, 0x1f, UR9 ;  /* 0x0000001fff087899 */ /* 0x000fe40008011409 */
[----:B------:R-:W-:Y:S02]  /*0d00*/  IADD3 R3, P3, P4, R6, UR9, R11 ;  /* 0x0000000906037c10 */ /* 0x000fe4000fc7e00b */
[----:B------:R-:W-:Y:S02]  /*0d10*/  ISETP.GE.AND P1, PT, R2, UR5, PT ;  /* 0x0000000502007c0c */ /* 0x000fe4000bf26270 */
[----:B------:R-:W-:Y:S02]  /*0d20*/  IADD3.X R12, PT, PT, R10, UR8, RZ, P3, P4 ;  /* 0x000000080a0c7c10 */ /* 0x000fe40009fe84ff */
[----:B------:R-:W-:-:S02]  /*0d30*/  ISETP.GT.AND P1, PT, R2, -0x1, !P1 ;  /* 0xffffffff0200780c */ /* 0x000fc40004f24270 */
[C---:B------:R-:W-:Y:S02]  /*0d40*/  LEA R2, P3, R3.reuse, UR10, 0x3 ;  /* 0x0000000a03027c11 */ /* 0x040fe4000f8618ff */
[----:B------:R-:W-:Y:S02]  /*0d50*/  PLOP3.LUT P1, PT, P0, P1, PT, 0x80, 0x8 ;  /* 0x000000000008781c */ /* 0x000fe40000723070 */
[----:B------:R-:W-:Y:S02]  /*0d60*/  LEA.HI.X R3, R3, UR11, R12, 0x3, P3 ;  /* 0x0000000b03037c11 */ /* 0x000fe400098f1c0c */
[----:B------:R-:W-:Y:S01]  /*0d70*/  CS2R R12, SRZ ;  /* 0x00000000000c7805 */ /* 0x000fe2000001ff00 */
[----:B------:R-:W-:Y:S01]  /*0d80*/  VIADD R19, R14, 0x2 ;  /* 0x000000020e137836 */ /* 0x000fe20000000000 */
[----:B--2---:R0:W-:Y:S07]  /*0d90*/  STG.E.64 desc[UR6][R4.64], R16 ;  /* 0x0000001004007986 */ /* 0x0041ee000c101b06 */
[----:B------:R-:W2:Y:S01]  /*0da0*/  @P1 LDG.E.64 R12, desc[UR6][R2.64+0x8] ;  /* 0x00000806020c1981 */ /* 0x000ea2000c1e1b00 */
[----:B------:R-:W-:Y:S01]  /*0db0*/  ISETP.GE.AND P1, PT, R19, UR5, PT ;  /* 0x0000000513007c0c */ /* 0x000fe2000bf26270 */
[----:B------:R-:W-:Y:S01]  /*0dc0*/  IMAD.WIDE R22, R9, 0x8, R4 ;  /* 0x0000000809167825 */ /* 0x000fe200078e0204 */
[----:B------:R-:W-:-:S02]  /*0dd0*/  CS2R R20, SRZ ;  /* 0x0000000000147805 */ /* 0x000fc4000001ff00 */
[----:B------:R-:W-:-:S04]  /*0de0*/  ISETP.GT.AND P1, PT, R19, -0x1, !P1 ;  /* 0xffffffff1300780c */ /* 0x000fc80004f24270 */
[----:B------:R-:W-:Y:S01]  /*0df0*/  PLOP3.LUT P1, PT, P0, P1, PT, 0x80, 0x8 ;  /* 0x000000000008781c */ /* 0x000fe20000723070 */
[----:B--2---:R1:W-:-:S12]  /*0e00*/  STG.E.64 desc[UR6][R22.64], R12 ;  /* 0x0000000c16007986 */ /* 0x0043d8000c101b06 */
[----:B------:R-:W2:Y:S01]  /*0e10*/  @P1 LDG.E.64 R20, desc[UR6][R2.64+0x10] ;  /* 0x0000100602141981 */ /* 0x000ea2000c1e1b00 */
[----:B------:R-:W-:Y:S01]  /*0e20*/  VIADD R14, R14, 0x3 ;  /* 0x000000030e0e7836 */ /* 0x000fe20000000000 */
[----:B------:R-:W-:Y:S01]  /*0e30*/  BSSY.RECONVERGENT B0, `(.L_x_38) ;  /* 0x000000a000007945 */ /* 0x000fe20003800200 */
[C---:B0-----:R-:W-:Y:S01]  /*0e40*/  IMAD.WIDE R4, R9.reuse, 0x8, R22 ;  /* 0x0000000809047825 */ /* 0x041fe200078e0216 */
[----:B------:R-:W-:Y:S02]  /*0e50*/  CS2R R16, SRZ ;  /* 0x0000000000107805 */ /* 0x000fe4000001ff00 */
[----:B------:R-:W-:Y:S01]  /*0e60*/  ISETP.GE.AND P1, PT, R14, UR5, PT ;  /* 0x000000050e007c0c */ /* 0x000fe2000bf26270 */
[----:B------:R-:W-:-:S03]  /*0e70*/  IMAD.WIDE R24, R9, 0x8, R4 ;  /* 0x0000000809187825 */ /* 0x000fc600078e0204 */
[----:B------:R-:W-:-:S04]  /*0e80*/  ISETP.GT.AND P1, PT, R14, -0x1, !P1 ;  /* 0xffffffff0e00780c */ /* 0x000fc80004f24270 */
[----:B------:R-:W-:Y:S01]  /*0e90*/  PLOP3.LUT P1, PT, P0, P1, PT, 0x80, 0x8 ;  /* 0x000000000008781c */ /* 0x000fe20000723070 */
[----:B--2---:R1:W-:-:S12]  /*0ea0*/  STG.E.64 desc[UR6][R4.64], R20 ;  /* 0x0000001404007986 */ /* 0x0043d8000c101b06 */
[----:B------:R-:W-:Y:S05]  /*0eb0*/  @!P1 BRA `(.L_x_39) ;  /* 0x0000000000049947 */ /* 0x000fea0003800000 */
[----:B------:R0:W5:Y:S02]  /*0ec0*/  LDG.E.64 R16, desc[UR6][R2.64+0x18] ;  /* 0x0000180602107981 */ /* 0x000164000c1e1b00 */
.L_x_39:
[----:B------:R-:W-:Y:S05]  /*0ed0*/  BSYNC.RECONVERGENT B0 ;  /* 0x0000000000007941 */ /* 0x000fea0003800200 */
.L_x_38:
[----:B-----5:R2:W-:Y:S01]  /*0ee0*/  STG.E.64 desc[UR6][R24.64], R16 ;  /* 0x0000001018007986 */ /* 0x0205e2000c101b06 */
[----:B------:R-:W-:Y:S02]  /*0ef0*/  VIADD R11, R11, 0x4 ;  /* 0x000000040b0b7836 */ /* 0x000fe40000000000 */
[----:B-1----:R-:W-:-:S07]  /*0f00*/  IMAD.WIDE R4, R9, 0x8, R24 ;  /* 0x0000000809047825 */ /* 0x002fce00078e0218 */
.L_x_37:
[----:B------:R-:W-:-:S13]  /*0f10*/  ISETP.NE.AND P1, PT, R18, RZ, PT ;  /* 0x000000ff1200720c */ /* 0x000fda0003f25270 */
[----:B------:R-:W-:Y:S05]  /*0f20*/  @!P1 BRA `(.L_x_36) ;  /* 0x0000000000dc9947 */ /* 0x000fea0003800000 */
[----:B------:R-:W-:-:S13]  /*0f30*/  ISETP.NE.AND P1, PT, R18, 0x1, PT ;  /* 0x000000011200780c */ /* 0x000fda0003f25270 */
[----:B------:R-:W-:Y:S05]  /*0f40*/  @!P1 BRA `(.L_x_40) ;  /* 0x0000000000849947 */ /* 0x000fea0003800000 */
[----:B------:R-:W-:-:S05]  /*0f50*/  IMAD.IADD R14, R0, 0x1, R11 ;  /* 0x00000001000e7824 */ /* 0x000fca00078e020b */
[----:B------:R-:W-:-:S04]  /*0f60*/  ISETP.GE.AND P1, PT, R14, UR5, PT ;  /* 0x000000050e007c0c */ /* 0x000fc8000bf26270 */
[----:B------:R-:W-:-:S04]  /*0f70*/  ISETP.GT.AND P1, PT, R14, -0x1, !P1 ;  /* 0xffffffff0e00780c */ /* 0x000fc80004f24270 */
[----:B------:R-:W-:-:S13]  /*0f80*/  PLOP3.LUT P1, PT, P0, P1, PT, 0x80, 0x8 ;  /* 0x000000000008781c */ /* 0x000fda0000723070 */
[----:B0-----:R-:W2:Y:S01]  /*0f90*/  @P1 LDC.64 R2, c[0x0][0x388] ;  /* 0x0000e200ff021b82 */ /* 0x001ea20000000a00 */
[----:B---3--:R-:W-:-:S05]  /*0fa0*/  @P1 VIADD R13, R11, UR9 ;  /* 0x000000090b0d1c36 */ /* 0x008fca0008000000 */
[----:B------:R-:W-:-:S04]  /*0fb0*/  @P1 IADD3 R12, P3, PT, R6, R13, RZ ;  /* 0x0000000d060c1210 */ /* 0x000fc80007f7e0ff */
[----:B------:R-:W-:Y:S02]  /*0fc0*/  @P1 LEA.HI.X.SX32 R13, R13, R10, 0x1, P3 ;  /* 0x0000000a0d0d1211 */ /* 0x000fe400018f0eff */
[----:B--2---:R-:W-:-:S04]  /*0fd0*/  @P1 LEA R16, P3, R12, R2, 0x3 ;  /* 0x000000020c101211 */ /* 0x004fc800078618ff */
[----:B------:R-:W-:Y:S02]  /*0fe0*/  @P1 LEA.HI.X R17, R12, R3, R13, 0x3, P3 ;  /* 0x000000030c111211 */ /* 0x000fe400018f1c0d */
[----:B------:R-:W-:-:S06]  /*0ff0*/  CS2R R12, SRZ ;  /* 0x00000000000c7805 */ /* 0x000fcc000001ff00 */
[----:B------:R-:W2:Y:S01]  /*1000*/  @P1 LDG.E.64 R12, desc[UR6][R16.64] ;  /* 0x00000006100c1981 */ /* 0x000ea2000c1e1b00 */
[----:B------:R-:W-:Y:S01]  /*1010*/  VIADD R2, R14, 0x1 ;  /* 0x000000010e027836 */ /* 0x000fe20000000000 */
[----:B------:R-:W-:Y:S01]  /*1020*/  BSSY.RECONVERGENT B0, `(.L_x_41) ;  /* 0x0000010000007945 */ /* 0x000fe20003800200 */
[----:B------:R-:W-:-:S03]  /*1030*/  CS2R R20, SRZ ;  /* 0x0000000000147805 */ /* 0x000fc6000001ff00 */
[----:B------:R-:W-:-:S04]  /*1040*/  ISETP.GE.AND P1, PT, R2, UR5, PT ;  /* 0x0000000502007c0c */ /* 0x000fc8000bf26270 */
[----:B------:R-:W-:Y:S01]  /*1050*/  ISETP.GT.AND P1, PT, R2, -0x1, !P1 ;  /* 0xffffffff0200780c */ /* 0x000fe20004f24270 */
[----:B------:R-:W-:-:S03]  /*1060*/  IMAD.WIDE R2, R9, 0x8, R4 ;  /* 0x0000000809027825 */ /* 0x000fc600078e0204 */
[----:B------:R-:W-:Y:S01]  /*1070*/  PLOP3.LUT P1, PT, P0, P1, PT, 0x80, 0x8 ;  /* 0x000000000008781c */ /* 0x000fe20000723070 */
[----:B--2---:R0:W-:-:S12]  /*1080*/  STG.E.64 desc[UR6][R4.64], R12 ;  /* 0x0000000c04007986 */ /* 0x0041d8000c101b06 */
[----:B------:R-:W-:Y:S05]  /*1090*/  @!P1 BRA `(.L_x_42) ;  /* 0x0000000000209947 */ /* 0x000fea0003800000 */
[----:B------:R-:W1:Y:S01]  /*10a0*/  LDCU.64 UR10, c[0x0][0x388] ;  /* 0x00007100ff0a77ac */ /* 0x000e620008000a00 */
[--C-:B0-----:R-:W-:Y:S02]  /*10b0*/  SHF.R.S32.HI R5, RZ, 0x1f, R11.reuse ;  /* 0x0000001fff057819 */ /* 0x101fe4000001140b */
[----:B------:R-:W-:Y:S01]  /*10c0*/  IADD3 R4, P1, P3, R6, UR9, R11 ;  /* 0x0000000906047c10 */ /* 0x000fe2000fb3e00b */
[----:B------:R-:W-:-:S06]  /*10d0*/  USHF.R.S32.HI UR8, URZ, 0x1f, UR9 ;  /* 0x0000001fff087899 */ /* 0x000fcc0008011409 */
[----:B------:R-:W-:Y:S02]  /*10e0*/  IADD3.X R5, PT, PT, R10, UR8, R5, P1, P3 ;  /* 0x000000080a057c10 */ /* 0x000fe40008fe6405 */
[----:B-1----:R-:W-:-:S04]  /*10f0*/  LEA R20, P1, R4, UR10, 0x3 ;  /* 0x0000000a04147c11 */ /* 0x002fc8000f8218ff */
[----:B------:R-:W-:-:S06]  /*1100*/  LEA.HI.X R21, R4, UR11, R5, 0x3, P1 ;  /* 0x0000000b04157c11 */ /* 0x000fcc00088f1c05 */
[----:B------:R-:W5:Y:S03]  /*1110*/  LDG.E.64 R20, desc[UR6][R20.64+0x8] ;  /* 0x0000080614147981 */ /* 0x000f66000c1e1b00 */
.L_x_42:
[----:B------:R-:W-:Y:S05]  /*1120*/  BSYNC.RECONVERGENT B0 ;  /* 0x0000000000007941 */ /* 0x000fea0003800200 */
.L_x_41:
[----:B-----5:R1:W-:Y:S01]  /*1130*/  STG.E.64 desc[UR6][R2.64], R20 ;  /* 0x0000001402007986 */ /* 0x0203e2000c101b06 */
[----:B0-----:R-:W-:-:S04]  /*1140*/  IMAD.WIDE R4, R9, 0x8, R2 ;  /* 0x0000000809047825 */ /* 0x001fc800078e0202 */
[----:B------:R-:W-:-:S07]  /*1150*/  VIADD R11, R11, 0x2 ;  /* 0x000000020b0b7836 */ /* 0x000fce0000000000 */
.L_x_40:
[----:B------:R-:W4:Y:S02]  /*1160*/  LDCU UR8, c[0x0][0x3a4] ;  /* 0x00007480ff0877ac */ /* 0x000f240008000800 */
[----:B----4-:R-:W-:-:S09]  /*1170*/  ULOP3.LUT UP1, URZ, UR8, 0x1, URZ, 0xc0, !UPT ;  /* 0x0000000108ff7892 */ /* 0x010fd2000f82c0ff */
[----:B------:R-:W-:Y:S05]  /*1180*/  BRA.U !UP1, `(.L_x_36) ;  /* 0x0000000109447547 */ /* 0x000fea000b800000 */
[----:B01----:R-:W-:Y:S01]  /*1190*/  IMAD.IADD R2, R0, 0x1, R11 ;  /* 0x0000000100027824 */ /* 0x003fe200078e020b */
[----:B------:R-:W-:Y:S04]  /*11a0*/  BSSY.RECONVERGENT B0, `(.L_x_43) ;  /* 0x000000d000007945 */ /* 0x000fe80003800200 */
[----:B------:R-:W-:-:S04]  /*11b0*/  ISETP.GE.AND P1, PT, R2, UR5, PT ;  /* 0x0000000502007c0c */ /* 0x000fc8000bf26270 */
[----:B------:R-:W-:Y:S02]  /*11c0*/  ISETP.GT.AND P1, PT, R2, -0x1, !P1 ;  /* 0xffffffff0200780c */ /* 0x000fe40004f24270 */
[----:B------:R-:W-:Y:S02]  /*11d0*/  CS2R R2, SRZ ;  /* 0x0000000000027805 */ /* 0x000fe4000001ff00 */
[----:B------:R-:W-:-:S13]  /*11e0*/  PLOP3.LUT P1, PT, P0, P1, PT, 0x80, 0x8 ;  /* 0x000000000008781c */ /* 0x000fda0000723070 */
[----:B------:R-:W-:Y:S05]  /*11f0*/  @!P1 BRA `(.L_x_44) ;  /* 0x00000000001c9947 */ /* 0x000fea0003800000 */
[----:B------:R-:W0:Y:S01]  /*1200*/  LDCU.64 UR10, c[0x0][0x388] ;  /* 0x00007100ff0a77ac */ /* 0x000e220008000a00 */
[----:B------:R-:W-:-:S05]  /*1210*/  VIADD R3, R11, UR9 ;  /* 0x000000090b037c36 */ /* 0x000fca0008000000 */
[----:B------:R-:W-:-:S04]  /*1220*/  IADD3 R11, P0, PT, R6, R3, RZ ;  /* 0x00000003060b7210 */ /* 0x000fc80007f1e0ff */
[----:B---3--:R-:W-:Y:S02]  /*1230*/  LEA.HI.X.SX32 R12, R3, R10, 0x1, P0 ;  /* 0x0000000a030c7211 */ /* 0x008fe400000f0eff */
[----:B0-----:R-:W-:-:S04]  /*1240*/  LEA R2, P0, R11, UR10, 0x3 ;  /* 0x0000000a0b027c11 */ /* 0x001fc8000f8018ff */
[----:B------:R-:W-:-:S06]  /*1250*/  LEA.HI.X R3, R11, UR11, R12, 0x3, P0 ;  /* 0x0000000b0b037c11 */ /* 0x000fcc00080f1c0c */
[----:B------:R-:W5:Y:S03]  /*1260*/  LDG.E.64 R2, desc[UR6][R2.64] ;  /* 0x0000000602027981 */ /* 0x000f66000c1e1b00 */
.L_x_44:
[----:B------:R-:W-:Y:S05]  /*1270*/  BSYNC.RECONVERGENT B0 ;  /* 0x0000000000007941 */ /* 0x000fea0003800200 */
.L_x_43:
[----:B-----5:R0:W-:Y:S02]  /*1280*/  STG.E.64 desc[UR6][R4.64], R2 ;  /* 0x0000000204007986 */ /* 0x0201e4000c101b06 */
[----:B0-----:R-:W-:-:S07]  /*1290*/  IMAD.WIDE R4, R9, 0x8, R4 ;  /* 0x0000000809047825 */ /* 0x001fce00078e0204 */
.L_x_36:
[----:B------:R-:W-:Y:S05]  /*12a0*/  BRA.U UP0, `(.L_x_45) ;  /* 0xfffffff100d87547 */ /* 0x000fea000b83ffff */
[----:B0-----:R-:W-:Y:S05]  /*12b0*/  EXIT ;  /* 0x000000000000794d */ /* 0x001fea0003800000 */
.L_x_46:
        /* <DEDUP_REMOVED lines=12> */
.L_x_88:


//--------------------- .text._Z23im2col_gpu_local_kernelIfEvPT_PKS0_iiiiiiiiiiiii --------------------------
	.section	.text._Z23im2col_gpu_local_kernelIfEvPT_PKS0_iiiiiiiiiiiii,"ax",@progbits
	.align	128
        .global         _Z23im2col_gpu_local_kernelIfEvPT_PKS0_iiiiiiiiiiiii
        .type           _Z23im2col_gpu_local_kernelIfEvPT_PKS0_iiiiiiiiiiiii,@function
        .size           _Z23im2col_gpu_local_kernelIfEvPT_PKS0_iiiiiiiiiiiii,(.L_x_89 - _Z23im2col_gpu_local_kernelIfEvPT_PKS0_iiiiiiiiiiiii)
        .other          _Z23im2col_gpu_local_kernelIfEvPT_PKS0_iiiiiiiiiiiii,@"STO_CUDA_ENTRY STV_DEFAULT"
_Z23im2col_gpu_local_kernelIfEvPT_PKS0_iiiiiiiiiiiii:
.text._Z23im2col_gpu_local_kernelIfEvPT_PKS0_iiiiiiiiiiiii:
        /* <DEDUP_REMOVED lines=14> */
[----:B0-----:R-:W-:-:S07]  /*00e0*/  IABS R8, R9 ;  /* 0x0000000900087213 */ /* 0x001fce0000000000 */
[----:B------:R-:W1:Y:S01]  /*00f0*/  LDC.64 R12, c[0x0][0x3b8] ;  /* 0x0000ee00ff0c7b82 */ /* 0x000e620000000a00 */
        /* <DEDUP_REMOVED lines=20> */
[----:B------:R-:W-:Y:S02]  /*0240*/  ISETP.GE.U32.AND P0, PT, R3, R8, PT ;  /* 0x000000080300720c */ /* 0x000fe40003f06070 */
[----:B------:R-:W0:Y:S01]  /*0250*/  F2I.FTZ.U32.TRUNC.NTZ R3, R7 ;  /* 0x0000000700037305 */ /* 0x000e22000021f000 */
[----:B------:R-:W-:-:S10]  /*0260*/  ISETP.NE.AND P1, PT, R9, RZ, PT ;  /* 0x000000ff0900720c */ /* 0x000fd40003f25270 */
        /* <DEDUP_REMOVED lines=9> */
[----:B------:R-:W-:-:S04]  /*0300*/  IMAD.MOV.U32 R3, RZ, RZ, R4 ;  /* 0x000000ffff037224 */ /* 0x000fc800078e0004 */
[----:B------:R-:W-:-:S04]  /*0310*/  IMAD.HI.U32 R2, R2, R3, RZ ;  /* 0x0000000302027227 */ /* 0x000fc800078e00ff */
[----:B------:R-:W-:-:S04]  /*0320*/  IMAD.MOV R4, RZ, RZ, -R2 ;  /* 0x000000ffff047224 */ /* 0x000fc800078e0a02 */
[C---:B------:R-:W-:Y:S02]  /*0330*/  IMAD R3, R10.reuse, R4, R3 ;  /* 0x000000040a037224 */ /* 0x040fe400078e0203 */
[----:B------:R-:W0:Y:S03]  /*0340*/  LDC.64 R4, c[0x0][0x3a0] ;  /* 0x0000e800ff047b82 */ /* 0x000e260000000a00 */
[----:B------:R-:W-:-:S13]  /*0350*/  ISETP.GT.U32.AND P1, PT, R10, R3, PT ;  /* 0x000000030a00720c */ /* 0x000fda0003f24070 */
[----:B------:R-:W-:Y:S02]  /*0360*/  @!P1 IMAD.IADD R3, R3, 0x1, -R10 ;  /* 0x0000000103039824 */ /* 0x000fe400078e0a0a */
[----:B------:R-:W-:Y:S01]  /*0370*/  @!P1 VIADD R2, R2, 0x1 ;  /* 0x0000000102029836 */ /* 0x000fe20000000000 */
[----:B------:R-:W-:Y:S02]  /*0380*/  ISETP.NE.AND P1, PT, R6, RZ, PT ;  /* 0x000000ff0600720c */ /* 0x000fe40003f25270 */
[----:B------:R-:W-:Y:S02]  /*0390*/  ISETP.GE.U32.AND P0, PT, R3, R10, PT ;  /* 0x0000000a0300720c */ /* 0x000fe40003f06070 */
[----:B------:R-:W-:Y:S01]  /*03a0*/  LOP3.LUT R3, R17, R6, RZ, 0x3c, !PT ;  /* 0x0000000611037212 */ /* 0x000fe200078e3cff */
[----:B------:R-:W3:Y:S03]  /*03b0*/  LDC.64 R10, c[0x0][0x3a8] ;  /* 0x0000ea00ff0a7b82 */ /* 0x000ee60000000a00 */
[----:B------:R-:W-:-:S07]  /*03c0*/  ISETP.GE.AND P2, PT, R3, RZ, PT ;  /* 0x000000ff0300720c */ /* 0x000fce0003f46270 */
[----:B------:R-:W-:-:S04]  /*03d0*/  @P0 VIADD R2, R2, 0x1 ;  /* 0x0000000102020836 */ /* 0x000fc80000000000 */
[----:B------:R-:W-:Y:S02]  /*03e0*/  IMAD.MOV.U32 R7, RZ, RZ, R2 ;  /* 0x000000ffff077224 */ /* 0x000fe400078e0002 */
[----:B------:R-:W-:Y:S02]  /*03f0*/  IMAD.MOV R2, RZ, RZ, -R17 ;  /* 0x000000ffff027224 */ /* 0x000fe400078e0a11 */
[----:B------:R-:W-:Y:S01]  /*0400*/  @!P2 IMAD.MOV R7, RZ, RZ, -R7 ;  /* 0x000000ffff07a224 */ /* 0x000fe200078e0a07 */
[----:B------:R-:W-:Y:S01]  /*0410*/  @!P1 LOP3.LUT R7, RZ, R6, RZ, 0x33, !PT ;  /* 0x00000006ff079212 */ /* 0x000fe200078e33ff */
[----:B------:R-:W-:-:S04]  /*0420*/  IMAD R16, R9, R2, R0 ;  /* 0x0000000209107224 */ /* 0x000fc800078e0200 */
[----:B------:R-:W-:Y:S01]  /*0430*/  IMAD.MOV R3, RZ, RZ, -R7 ;  /* 0x000000ffff037224 */ /* 0x000fe200078e0a07 */
[----:B---3--:R-:W-:Y:S01]  /*0440*/  ISETP.GE.AND P0, PT, R10, 0x1, PT ;  /* 0x000000010a00780c */ /* 0x008fe20003f06270 */
[----:B----4-:R-:W-:Y:S02]  /*0450*/  IMAD R0, R16, R11, -R15 ;  /* 0x0000000b10007224 */ /* 0x010fe400078e0a0f */
[----:B------:R-:W-:Y:S02]  /*0460*/  IMAD R8, R6, R3, R17 ;  /* 0x0000000306087224 */ /* 0x000fe400078e0211 */
[----:B-1----:R-:W-:Y:S02]  /*0470*/  IMAD R15, R13, UR5, RZ ;  /* 0x000000050d0f7c24 */ /* 0x002fe4000f8e02ff */
        /* <DEDUP_REMOVED lines=14> */
[----:B------:R-:W-:Y:S01]  /*0560*/  SHF.R.S32.HI R10, RZ, 0x1f, R2 ;  /* 0x0000001fff0a7819 */ /* 0x000fe20000011402 */
[----:B------:R-:W-:Y:S01]  /*0570*/  IMAD R15, R8, R9, R4 ;  /* 0x00000009080f7224 */ /* 0x000fe200078e0204 */
[----:B------:R-:W-:Y:S01]  /*0580*/  LOP3.LUT R8, R5, 0x7ffffff8, RZ, 0xc0, !PT ;  /* 0x7ffffff805087812 */ /* 0x000fe200078ec0ff */
[----:B------:R-:W-:Y:S01]  /*0590*/  VIADD R7, R16, 0xffffffff ;  /* 0xffffffff10077836 */ /* 0x000fe20000000000 */
[----:B------:R-:W-:Y:S01]  /*05a0*/  UMOV UR4, URZ ;  /* 0x000000ff00047c82 */ /* 0x000fe20008000000 */
[----:B-1----:R-:W-:Y:S01]  /*05b0*/  IMAD.WIDE R14, R15, 0x4, R12 ;  /* 0x000000040f0e7825 */ /* 0x002fe200078e020c */
[----:B------:R-:W-:Y:S02]  /*05c0*/  LOP3.LUT R13, R5, 0x3, RZ, 0xc0, !PT ;  /* 0x00000003050d7812 */ /* 0x000fe400078ec0ff */
[----:B------:R-:W-:Y:S01]  /*05d0*/  ISETP.GE.U32.AND P2, PT, R7, 0x3, PT ;  /* 0x000000030700780c */ /* 0x000fe20003f46070 */
[----:B------:R-:W-:-:S02]  /*05e0*/  IMAD R9, R9, R6, RZ ;  /* 0x0000000609097224 */ /* 0x000fc400078e02ff */
[----:B------:R-:W-:Y:S02]  /*05f0*/  IMAD.MOV.U32 R6, RZ, RZ, R14 ;  /* 0x000000ffff067224 */ /* 0x000fe400078e000e */
[----:B------:R-:W-:-:S08]  /*0600*/  IMAD.MOV.U32 R7, RZ, RZ, R15 ;  /* 0x000000ffff077224 */ /* 0x000fd000078e000f */
.L_x_58:
[----:B------:R-:W1:Y:S01]  /*0610*/  LDCU.64 UR10, c[0x0][0x3a0] ;  /* 0x00007400ff0a77ac */ /* 0x000e620008000a00 */
[----:B0---4-:R-:W-:Y:S02]  /*0620*/  VIADD R4, R3, UR4 ;  /* 0x0000000403047c36 */ /* 0x011fe40008000000 */
        /* <DEDUP_REMOVED lines=13> */
.L_x_48:
[----:B------:R-:W-:Y:S02]  /*0700*/  IMAD.IADD R12, R0, 0x1, R11 ;  /* 0x00000001000c7824 */ /* 0x000fe400078e020b */
[----:B---3--:R-:W-:-:S03]  /*0710*/  IMAD.MOV.U32 R17, RZ, RZ, RZ ;  /* 0x000000ffff117224 */ /* 0x008fc600078e00ff */
        /* <DEDUP_REMOVED lines=8> */
[----:B0-----:R0:W2:Y:S01]  /*07a0*/  @P1 LDG.E R17, desc[UR6][R14.64] ;  /* 0x000000060e111981 */ /* 0x0010a2000c1e1900 */
[----:B------:R-:W-:Y:S01]  /*07b0*/  VIADD R4, R12, 0x1 ;  /* 0x000000010c047836 */ /* 0x000fe20000000000 */
[----:B------:R-:W-:Y:S01]  /*07c0*/  USHF.R.S32.HI UR8, URZ, 0x1f, UR9 ;  /* 0x0000001fff087899 */ /* 0x000fe20008011409 */
[--C-:B------:R-:W-:Y:S01]  /*07d0*/  SHF.R.S32.HI R5, RZ, 0x1f, R11.reuse ;  /* 0x0000001fff057819 */ /* 0x100fe2000001140b */
[----:B------:R-:W-:Y:S01]  /*07e0*/  IMAD.MOV.U32 R19, RZ, RZ, RZ ;  /* 0x000000ffff137224 */ /* 0x000fe200078e00ff */
[----:B------:R-:W-:Y:S02]  /*07f0*/  IADD3 R18, P3, P4, R2, UR9, R11 ;  /* 0x0000000902127c10 */ /* 0x000fe4000fc7e00b */
[----:B------:R-:W-:Y:S02]  /*0800*/  ISETP.GE.AND P1, PT, R4, UR5, PT ;  /* 0x0000000504007c0c */ /* 0x000fe4000bf26270 */
[----:B------:R-:W-:Y:S02]  /*0810*/  IADD3.X R5, PT, PT, R10, UR8, R5, P3, P4 ;  /* 0x000000080a057c10 */ /* 0x000fe40009fe8405 */
[----:B------:R-:W-:-:S02]  /*0820*/  ISETP.GT.AND P1, PT, R4, -0x1, !P1 ;  /* 0xffffffff0400780c */ /* 0x000fc40004f24270 */
[C---:B------:R-:W-:Y:S02]  /*0830*/  LEA R4, P3, R18.reuse, UR10, 0x2 ;  /* 0x0000000a12047c11 */ /* 0x040fe4000f8610ff */
[----:B------:R-:W-:Y:S02]  /*0840*/  PLOP3.LUT P1, PT, P0, P1, PT, 0x80, 0x8 ;  /* 0x000000000008781c */ /* 0x000fe40000723070 */
[----:B------:R-:W-:Y:S01]  /*0850*/  LEA.HI.X R5, R18, UR11, R5, 0x2, P3 ;  /* 0x0000000b12057c11 */ /* 0x000fe200098f1405 */
[----:B0-----:R-:W-:Y:S01]  /*0860*/  VIADD R14, R12, 0x2 ;  /* 0x000000020c0e7836 */ /* 0x001fe20000000000 */
[----:B--2---:R0:W-:Y:S09]  /*0870*/  STG.E desc[UR6][R6.64], R17 ;  /* 0x0000001106007986 */ /* 0x0041f2000c101906 */
[----:B------:R-:W2:Y:S01]  /*0880*/  @P1 LDG.E R19, desc[UR6][R4.64+0x4] ;  /* 0x0000040604131981 */ /* 0x000ea2000c1e1900 */
[----:B------:R-:W-:Y:S01]  /*0890*/  ISETP.GE.AND P1, PT, R14, UR5, PT ;  /* 0x000000050e007c0c */ /* 0x000fe2000bf26270 */
[----:B------:R-:W-:-:S03]  /*08a0*/  IMAD.MOV.U32 R21, RZ, RZ, RZ ;  /* 0x000000ffff157224 */ /* 0x000fc600078e00ff */
[----:B------:R-:W-:Y:S01]  /*08b0*/  ISETP.GT.AND P1, PT, R14, -0x1, !P1 ;  /* 0xffffffff0e00780c */ /* 0x000fe20004f24270 */
[----:B------:R-:W-:-:S03]  /*08c0*/  IMAD.WIDE R14, R9, 0x4, R6 ;  /* 0x00000004090e7825 */ /* 0x000fc600078e0206 */
[----:B------:R-:W-:Y:S01]  /*08d0*/  PLOP3.LUT P1, PT, P0, P1, PT, 0x80, 0x8 ;  /* 0x000000000008781c */ /* 0x000fe20000723070 */
[----:B------:R-:W-:Y:S01]  /*08e0*/  VIADD R18, R12, 0x3 ;  /* 0x000000030c127836 */ /* 0x000fe20000000000 */
[----:B--2---:R1:W-:Y:S11]  /*08f0*/  STG.E desc[UR6][R14.64], R19 ;  /* 0x000000130e007986 */ /* 0x0043f6000c101906 */
[----:B------:R-:W2:Y:S01]  /*0900*/  @P1 LDG.E R21, desc[UR6][R4.64+0x8] ;  /* 0x0000080604151981 */ /* 0x000ea2000c1e1900 */
[----:B------:R-:W-:Y:S01]  /*0910*/  ISETP.GE.AND P1, PT, R18, UR5, PT ;  /* 0x0000000512007c0c */ /* 0x000fe2000bf26270 */
[----:B0-----:R-:W-:-:S03]  /*0920*/  IMAD.WIDE R6, R9, 0x4, R14 ;  /* 0x0000000409067825 */ /* 0x001fc600078e020e */
[----:B------:R-:W-:Y:S01]  /*0930*/  ISETP.GT.AND P1, PT, R18, -0x1, !P1 ;  /* 0xffffffff1200780c */ /* 0x000fe20004f24270 */
[----:B------:R-:W-:-:S03]  /*0940*/  IMAD.MOV.U32 R17, RZ, RZ, RZ ;  /* 0x000000ffff117224 */ /* 0x000fc600078e00ff */
[----:B------:R-:W-:Y:S01]  /*0950*/  PLOP3.LUT P1, PT, P0, P1, PT, 0x80, 0x8 ;  /* 0x000000000008781c */ /* 0x000fe20000723070 */
[----:B------:R-:W-:Y:S01]  /*0960*/  VIADD R18, R12, 0x4 ;  /* 0x000000040c127836 */ /* 0x000fe20000000000 */
[----:B--2---:R0:W-:Y:S11]  /*0970*/  STG.E desc[UR6][R6.64], R21 ;  /* 0x0000001506007986 */ /* 0x0041f6000c101906 */
[----:B------:R-:W2:Y:S01]  /*0980*/  @P1 LDG.E R17, desc[UR6][R4.64+0xc] ;  /* 0x00000c0604111981 */ /* 0x000ea2000c1e1900 */
[----:B------:R-:W-:Y:S01]  /*0990*/  ISETP.GE.AND P1, PT, R18, UR5, PT ;  /* 0x0000000512007c0c */ /* 0x000fe2000bf26270 */
[----:B-1----:R-:W-:-:S03]  /*09a0*/  IMAD.WIDE R14, R9, 0x4, R6 ;  /* 0x00000004090e7825 */ /* 0x002fc600078e0206 */
[----:B------:R-:W-:Y:S01]  /*09b0*/  ISETP.GT.AND P1, PT, R18, -0x1, !P1 ;  /* 0xffffffff1200780c */ /* 0x000fe20004f24270 */
[----:B------:R-:W-:-:S03]  /*09c0*/  IMAD.MOV.U32 R19, RZ, RZ, RZ ;  /* 0x000000ffff137224 */ /* 0x000fc600078e00ff */
        /* <DEDUP_REMOVED lines=21> */
[----:B------:R-:W-:-:S03]  /*0b20*/  IMAD.WIDE R20, R9, 0x4, R14 ;  /* 0x0000000409147825 */ /* 0x000fc600078e020e */
[----:B------:R-:W-:Y:S01]  /*0b30*/  ISETP.GT.AND P1, PT, R12, -0x1, !P1 ;  /* 0xffffffff0c00780c */ /* 0x000fe20004f24270 */
[----:B------:R-:W-:-:S03]  /*0b40*/  IMAD.MOV.U32 R25, RZ, RZ, RZ ;  /* 0x000000ffff197224 */ /* 0x000fc600078e00ff */
[----:B------:R-:W-:Y:S01]  /*0b50*/  PLOP3.LUT P1, PT, P0, P1, PT, 0x80, 0x8 ;  /* 0x000000000008781c */ /* 0x000fe20000723070 */
[----:B--2---:R3:W-:-:S12]  /*0b60*/  STG.E desc[UR6][R20.64], R17 ;  /* 0x0000001114007986 */ /* 0x0047d8000c101906 */
[----:B------:R-:W2:Y:S01]  /*0b70*/  @P1 LDG.E R25, desc[UR6][R4.64+0x1c] ;  /* 0x00001c0604191981 */ /* 0x000ea2000c1e1900 */
[----:B0-----:R-:W-:-:S04]  /*0b80*/  IMAD.WIDE R18, R9, 0x4, R20 ;  /* 0x0000000409127825 */ /* 0x001fc800078e0214 */
[----:B------:R-:W-:Y:S02]  /*0b90*/  VIADD R11, R11, 0x8 ;  /* 0x000000080b0b7836 */ /* 0x000fe40000000000 */
[----:B------:R-:W-:-:S03]  /*0ba0*/  IMAD.WIDE R6, R9, 0x4, R18 ;  /* 0x0000000409067825 */ /* 0x000fc600078e0212 */
[----:B------:R-:W-:Y:S01]  /*0bb0*/  ISETP.NE.AND P1, PT, R11, R8, PT ;  /* 0x000000080b00720c */ /* 0x000fe20003f25270 */
[----:B--2---:R3:W-:-:S12]  /*0bc0*/  STG.E desc[UR6][R18.64], R25 ;  /* 0x0000001912007986 */ /* 0x0047d8000c101906 */
[----:B------:R-:W-:Y:S05]  /*0bd0*/  @P1 BRA `(.L_x_48) ;  /* 0xfffffff800c81947 */ /* 0x000fea000383ffff */
[----:B------:R-:W-:-:S07]  /*0be0*/  IMAD.MOV.U32 R11, RZ, RZ, R8 ;  /* 0x000000ffff0b7224 */ /* 0x000fce00078e0008 */
.L_x_47:
[----:B------:R-:W-:-:S13]  /*0bf0*/  ISETP.NE.AND P1, PT, R16, RZ, PT ;  /* 0x000000ff1000720c */ /* 0x000fda0003f25270 */
[----:B------:R-:W-:Y:S05]  /*0c00*/  @!P1 BRA `(.L_x_49) ;  /* 0x0000000400a49947 */ /* 0x000fea0003800000 */
[----:B------:R-:W-:Y:S05]  /*0c10*/  @!P2 BRA `(.L_x_50) ;  /* 0x0000000000bca947 */ /* 0x000fea0003800000 */
[----:B---3--:R-:W-:Y:S01]  /*0c20*/  IMAD.IADD R18, R0, 0x1, R11 ;  /* 0x0000000100127824 */ /* 0x008fe200078e020b */
[----:B------:R-:W1:Y:S01]  /*0c30*/  LDCU.64 UR10, c[0x0][0x388] ;  /* 0x00007100ff0a77ac */ /* 0x000e620008000a00 */
[----:B------:R-:W-:-:S03]  /*0c40*/  IMAD.MOV.U32 R17, RZ, RZ, RZ ;  /* 0x000000ffff117224 */ /* 0x000fc600078e00ff */
[----:B------:R-:W-:-:S04]  /*0c50*/  ISETP.GE.AND P1, PT, R18, UR5, PT ;  /* 0x0000000512007c0c */ /* 0x000fc8000bf26270 */
[----:B------:R-:W-:-:S04]  /*0c60*/  ISETP.GT.AND P1, PT, R18, -0x1, !P1 ;  /* 0xffffffff1200780c */ /* 0x000fc80004f24270 */
[----:B------:R-:W-:-:S13]  /*0c70*/  PLOP3.LUT P1, PT, P0, P1, PT, 0x80, 0x8 ;  /* 0x000000000008781c */ /* 0x000fda0000723070 */
[----:B------:R-:W-:-:S05]  /*0c80*/  @P1 VIADD R5, R11, UR9 ;  /* 0x000000090b051c36 */ /* 0x000fca0008000000 */
[----:B------:R-:W-:-:S04]  /*0c90*/  @P1 IADD3 R4, P3, PT, R2, R5, RZ ;  /* 0x0000000502041210 */ /* 0x000fc80007f7e0ff */
[----:B------:R-:W-:Y:S02]  /*0ca0*/  @P1 LEA.HI.X.SX32 R5, R5, R10, 0x1, P3 ;  /* 0x0000000a05051211 */ /* 0x000fe400018f0eff */
[----:B-1----:R-:W-:-:S04]  /*0cb0*/  @P1 LEA R14, P3, R4, UR10, 0x2 ;  /* 0x0000000a040e1c11 */ /* 0x002fc8000f8610ff */
[----:B------:R-:W-:-:S05]  /*0cc0*/  @P1 LEA.HI.X R15, R4, UR11, R5, 0x2, P3 ;  /* 0x0000000b040f1c11 */ /* 0x000fca00098f1405 */
[----:B0-----:R-:W2:Y:S01]  /*0cd0*/  @P1 LDG.E R17, desc[UR6][R14.64] ;  /* 0x000000060e111981 */ /* 0x001ea2000c1e1900 */
[----:B------:R-:W-:Y:S01]  /*0ce0*/  VIADD R4, R18, 0x1 ;  /* 0x0000000112047836 */ /* 0x000fe20000000000 */
[----:B------:R-:W-:Y:S02]  /*0cf0*/  USHF.R.S32.HI UR8, URZ, 0x1f, UR9 ;  /* 0x0000001fff087899 */ /* 0x000fe40008011409 */
[----:B------:R-:W-:Y:S01]  /*0d00*/  IADD3 R5, P3, P4, R2, UR9, R11 ;  /* 0x0000000902057c10 */ /* 0x000fe2000fc7e00b */
[----:B------:R-:W-:Y:S01]  /*0d10*/  IMAD.MOV.U32 R21, RZ, RZ, RZ ;  /* 0x000000ffff157224 */ /* 0x000fe200078e00ff */
[----:B------:R-:W-:Y:S02]  /*0d20*/  ISETP.GE.AND P1, PT, R4, UR5, PT ;  /* 0x0000000504007c0c */ /* 0x000fe4000bf26270 */
[----:B------:R-:W-:Y:S02]  /*0d30*/  IADD3.X R12, PT, PT, R10, UR8, RZ, P3, P4 ;  /* 0x000000080a0c7c10 */ /* 0x000fe40009fe84ff */
[----:B------:R-:W-:-:S02]  /*0d40*/  ISETP.GT.AND P1, PT, R4, -0x1, !P1 ;  /* 0xffffffff0400780c */ /* 0x000fc40004f24270 */
[C---:B------:R-:W-:Y:S02]  /*0d50*/  LEA R4, P3, R5.reuse, UR10, 0x2 ;  /* 0x0000000a05047c11 */ /* 0x040fe4000f8610ff */
[----:B------:R-:W-:Y:S02]  /*0d60*/  PLOP3.LUT P1, PT, P0, P1, PT, 0x80, 0x8 ;  /* 0x000000000008781c */ /* 0x000fe40000723070 */
[----:B------:R-:W-:Y:S01]  /*0d70*/  LEA.HI.X R5, R5, UR11, R12, 0x2, P3 ;  /* 0x0000000b05057c11 */ /* 0x000fe200098f140c */
[----:B------:R-:W-:Y:S01]  /*0d80*/  VIADD R12, R18, 0x2 ;  /* 0x00000002120c7836 */ /* 0x000fe20000000000 */
[----:B--2---:R0:W-:Y:S09]  /*0d90*/  STG.E desc[UR6][R6.64], R17 ;  /* 0x0000001106007986 */ /* 0x0041f2000c101906 */
        /* <DEDUP_REMOVED lines=8> */
[----:B------:R-:W-:Y:S01]  /*0e20*/  VIADD R12, R18, 0x3 ;  /* 0x00000003120c7836 */ /* 0x000fe20000000000 */
[----:B------:R-:W-:Y:S01]  /*0e30*/  BSSY.RECONVERGENT B0, `(.L_x_51) ;  /* 0x000000a000007945 */ /* 0x000fe20003800200 */
[----:B0-----:R-:W-:-:S03]  /*0e40*/  IMAD.WIDE R6, R9, 0x4, R14 ;  /* 0x0000000409067825 */ /* 0x001fc600078e020e */
[C---:B------:R-:W-:Y:S01]  /*0e50*/  ISETP.GE.AND P1, PT, R12.reuse, UR5, PT ;  /* 0x000000050c007c0c */ /* 0x040fe2000bf26270 */
[----:B------:R-:W-:Y:S02]  /*0e60*/  IMAD.MOV.U32 R17, RZ, RZ, RZ ;  /* 0x000000ffff117224 */ /* 0x000fe400078e00ff */
[----:B------:R-:W-:Y:S01]  /*0e70*/  IMAD.WIDE R18, R9, 0x4, R6 ;  /* 0x0000000409127825 */ /* 0x000fe200078e0206 */
[----:B------:R-:W-:-:S04]  /*0e80*/  ISETP.GT.AND P1, PT, R12, -0x1, !P1 ;  /* 0xffffffff0c00780c */ /* 0x000fc80004f24270 */
[----:B------:R-:W-:Y:S01]  /*0e90*/  PLOP3.LUT P1, PT, P0, P1, PT, 0x80, 0x8 ;  /* 0x000000000008781c */ /* 0x000fe20000723070 */
[----:B--2---:R1:W-:-:S12]  /*0ea0*/  STG.E desc[UR6][R6.64], R23 ;  /* 0x0000001706007986 */ /* 0x0043d8000c101906 */
[----:B------:R-:W-:Y:S05]  /*0eb0*/  @!P1 BRA `(.L_x_52) ;  /* 0x0000000000049947 */ /* 0x000fea0003800000 */
[----:B------:R0:W5:Y:S02]  /*0ec0*/  LDG.E R17, desc[UR6][R4.64+0xc] ;  /* 0x00000c0604117981 */ /* 0x000164000c1e1900 */
.L_x_52:
[----:B------:R-:W-:Y:S05]  /*0ed0*/  BSYNC.RECONVERGENT B0 ;  /* 0x0000000000007941 */ /* 0x000fea0003800200 */
.L_x_51:
[----:B-----5:R2:W-:Y:S01]  /*0ee0*/  STG.E desc[UR6][R18.64], R17 ;  /* 0x0000001112007986 */ /* 0x0205e2000c101906 */
[----:B------:R-:W-:Y:S02]  /*0ef0*/  VIADD R11, R11, 0x4 ;  /* 0x000000040b0b7836 */ /* 0x000fe40000000000 */
[----:B-1----:R-:W-:-:S07]  /*0f00*/  IMAD.WIDE R6, R9, 0x4, R18 ;  /* 0x0000000409067825 */ /* 0x002fce00078e0212 */
.L_x_50:
        /* <DEDUP_REMOVED lines=8> */
[----:B0-----:R-:W0:Y:S01]  /*0f90*/  @P1 LDC.64 R4, c[0x0][0x388] ;  /* 0x0000e200ff041b82 */ /* 0x001e220000000a00 */
[----:B---3--:R-:W-:-:S05]  /*0fa0*/  @P1 VIADD R15, R11, UR9 ;  /* 0x000000090b0f1c36 */ /* 0x008fca0008000000 */
[----:B--2---:R-:W-:-:S04]  /*0fb0*/  @P1 IADD3 R17, P3, PT, R2, R15, RZ ;  /* 0x0000000f02111210 */ /* 0x004fc80007f7e0ff */
[----:B------:R-:W-:Y:S02]  /*0fc0*/  @P1 LEA.HI.X.SX32 R18, R15, R10, 0x1, P3 ;  /* 0x0000000a0f121211 */ /* 0x000fe400018f0eff */
[----:B0-----:R-:W-:-:S04]  /*0fd0*/  @P1 LEA R14, P3, R17, R4, 0x2 ;  /* 0x00000004110e1211 */ /* 0x001fc800078610ff */
[----:B------:R-:W-:Y:S01]  /*0fe0*/  @P1 LEA.HI.X R15, R17, R5, R18, 0x2, P3 ;  /* 0x00000005110f1211 */ /* 0x000fe200018f1412 */
[----:B------:R-:W-:-:S06]  /*0ff0*/  IMAD.MOV.U32 R17, RZ, RZ, RZ ;  /* 0x000000ffff117224 */ /* 0x000fcc00078e00ff */
[----:B------:R-:W2:Y:S01]  /*1000*/  @P1 LDG.E R17, desc[UR6][R14.64] ;  /* 0x000000060e111981 */ /* 0x000ea2000c1e1900 */
[----:B------:R-:W-:Y:S01]  /*1010*/  VIADD R4, R12, 0x1 ;  /* 0x000000010c047836 */ /* 0x000fe20000000000 */
[----:B------:R-:W-:Y:S01]  /*1020*/  BSSY.RECONVERGENT B0, `(.L_x_54) ;  /* 0x0000010000007945 */ /* 0x000fe20003800200 */
[----:B------:R-:W-:-:S03]  /*1030*/  IMAD.MOV.U32 R19, RZ, RZ, RZ ;  /* 0x000000ffff137224 */ /* 0x000fc600078e00ff */
[----:B------:R-:W-:-:S04]  /*1040*/  ISETP.GE.AND P1, PT, R4, UR5, PT ;  /* 0x0000000504007c0c */ /* 0x000fc8000bf26270 */
[----:B------:R-:W-:Y:S01]  /*1050*/  ISETP.GT.AND P1, PT, R4, -0x1, !P1 ;  /* 0xffffffff0400780c */ /* 0x000fe20004f24270 */
[----:B------:R-:W-:-:S03]  /*1060*/  IMAD.WIDE R4, R9, 0x4, R6 ;  /* 0x0000000409047825 */ /* 0x000fc600078e0206 */
[----:B------:R-:W-:Y:S01]  /*1070*/  PLOP3.LUT P1, PT, P0, P1, PT, 0x80, 0x8 ;  /* 0x000000000008781c */ /* 0x000fe20000723070 */
[----:B--2---:R0:W-:-:S12]  /*1080*/  STG.E desc[UR6][R6.64], R17 ;  /* 0x0000001106007986 */ /* 0x0041d8000c101906 */
[----:B------:R-:W-:Y:S05]  /*1090*/  @!P1 BRA `(.L_x_55) ;  /* 0x0000000000209947 */ /* 0x000fea0003800000 */
[----:B------:R-:W1:Y:S01]  /*10a0*/  LDCU.64 UR10, c[0x0][0x388] ;  /* 0x00007100ff0a77ac */ /* 0x000e620008000a00 */
[--C-:B0-----:R-:W-:Y:S02]  /*10b0*/  SHF.R.S32.HI R7, RZ, 0x1f, R11.reuse ;  /* 0x0000001fff077819 */ /* 0x101fe4000001140b */
[----:B------:R-:W-:Y:S01]  /*10c0*/  IADD3 R12, P1, P3, R2, UR9, R11 ;  /* 0x00000009020c7c10 */ /* 0x000fe2000fb3e00b */
[----:B------:R-:W-:-:S06]  /*10d0*/  USHF.R.S32.HI UR8, URZ, 0x1f, UR9 ;  /* 0x0000001fff087899 */ /* 0x000fcc0008011409 */
[----:B------:R-:W-:Y:S02]  /*10e0*/  IADD3.X R7, PT, PT, R10, UR8, R7, P1, P3 ;  /* 0x000000080a077c10 */ /* 0x000fe40008fe6407 */
[----:B-1----:R-:W-:-:S04]  /*10f0*/  LEA R6, P1, R12, UR10, 0x2 ;  /* 0x0000000a0c067c11 */ /* 0x002fc8000f8210ff */
[----:B------:R-:W-:-:S05]  /*1100*/  LEA.HI.X R7, R12, UR11, R7, 0x2, P1 ;  /* 0x0000000b0c077c11 */ /* 0x000fca00088f1407 */
[----:B------:R1:W5:Y:S04]  /*1110*/  LDG.E R19, desc[UR6][R6.64+0x4] ;  /* 0x0000040606137981 */ /* 0x000368000c1e1900 */
.L_x_55:
[----:B------:R-:W-:Y:S05]  /*1120*/  BSYNC.RECONVERGENT B0 ;  /* 0x0000000000007941 */ /* 0x000fea0003800200 */
.L_x_54:
[----:B-----5:R4:W-:Y:S01]  /*1130*/  STG.E desc[UR6][R4.64], R19 ;  /* 0x0000001304007986 */ /* 0x0209e2000c101906 */
[----:B01----:R-:W-:-:S04]  /*1140*/  IMAD.WIDE R6, R9, 0x4, R4 ;  /* 0x0000000409067825 */ /* 0x003fc800078e0204 */
[----:B------:R-:W-:-:S07]  /*1150*/  VIADD R11, R11, 0x2 ;  /* 0x000000020b0b7836 */ /* 0x000fce0000000000 */
.L_x_53:
[----:B------:R-:W1:Y:S02]  /*1160*/  LDCU UR8, c[0x0][0x3a4] ;  /* 0x00007480ff0877ac */ /* 0x000e640008000800 */
[----:B-1----:R-:W-:-:S09]  /*1170*/  ULOP3.LUT UP1, URZ, UR8, 0x1, URZ, 0xc0, !UPT ;  /* 0x0000000108ff7892 */ /* 0x002fd2000f82c0ff */
[----:B------:R-:W-:Y:S05]  /*1180*/  BRA.U !UP1, `(.L_x_49) ;  /* 0x0000000109447547 */ /* 0x000fea000b800000 */
[----:B0---4-:R-:W-:Y:S01]  /*1190*/  IMAD.IADD R4, R0, 0x1, R11 ;  /* 0x0000000100047824 */ /* 0x011fe200078e020b */
[----:B------:R-:W-:Y:S01]  /*11a0*/  BSSY.RECONVERGENT B0, `(.L_x_56) ;  /* 0x000000d000007945 */ /* 0x000fe20003800200 */
[----:B------:R-:W-:-:S03]  /*11b0*/  IMAD.MOV.U32 R5, RZ, RZ, RZ ;  /* 0x000000ffff057224 */ /* 0x000fc600078e00ff */
[----:B------:R-:W-:-:S04]  /*11c0*/  ISETP.GE.AND P1, PT, R4, UR5, PT ;  /* 0x0000000504007c0c */ /* 0x000fc8000bf26270 */
[----:B------:R-:W-:-:S04]  /*11d0*/  ISETP.GT.AND P1, PT, R4, -0x1, !P1 ;  /* 0xffffffff0400780c */ /* 0x000fc80004f24270 */
[----:B------:R-:W-:-:S13]  /*11e0*/  PLOP3.LUT P1, PT, P0, P1, PT, 0x80, 0x8 ;  /* 0x000000000008781c */ /* 0x000fda0000723070 */
[----:B------:R-:W-:Y:S05]  /*11f0*/  @!P1 BRA `(.L_x_57) ;  /* 0x00000000001c9947 */ /* 0x000fea0003800000 */
[----:B------:R-:W0:Y:S01]  /*1200*/  LDCU.64 UR10, c[0x0][0x388] ;  /* 0x00007100ff0a77ac */ /* 0x000e220008000a00 */
[----:B------:R-:W-:-:S05]  /*1210*/  VIADD R5, R11, UR9 ;  /* 0x000000090b057c36 */ /* 0x000fca0008000000 */
[----:B------:R-:W-:-:S04]  /*1220*/  IADD3 R11, P0, PT, R2, R5, RZ ;  /* 0x00000005020b7210 */ /* 0x000fc80007f1e0ff */
[----:B------:R-:W-:Y:S02]  /*1230*/  LEA.HI.X.SX32 R12, R5, R10, 0x1, P0 ;  /* 0x0000000a050c7211 */ /* 0x000fe400000f0eff */
[----:B0-----:R-:W-:-:S04]  /*1240*/  LEA R4, P0, R11, UR10, 0x2 ;  /* 0x0000000a0b047c11 */ /* 0x001fc8000f8010ff */
[----:B------:R-:W-:-:S06]  /*1250*/  LEA.HI.X R5, R11, UR11, R12, 0x2, P0 ;  /* 0x0000000b0b057c11 */ /* 0x000fcc00080f140c */
[----:B------:R0:W5:Y:S03]  /*1260*/  LDG.E R5, desc[UR6][R4.64] ;  /* 0x0000000604057981 */ /* 0x000166000c1e1900 */
.L_x_57:
[----:B------:R-:W-:Y:S05]  /*1270*/  BSYNC.RECONVERGENT B0 ;  /* 0x0000000000007941 */ /* 0x000fea0003800200 */
.L_x_56:
[----:B-----5:R1:W-:Y:S02]  /*1280*/  STG.E desc[UR6][R6.64], R5 ;  /* 0x0000000506007986 */ /* 0x0203e4000c101906 */
[----:B-1----:R-:W-:-:S07]  /*1290*/  IMAD.WIDE R6, R9, 0x4, R6 ;  /* 0x0000000409067825 */ /* 0x002fce00078e0206 */
.L_x_49:
[----:B------:R-:W-:Y:S05]  /*12a0*/  BRA.U UP0, `(.L_x_58) ;  /* 0xfffffff100d87547 */ /* 0x000fea000b83ffff */
[----:B0-----:R-:W-:Y:S05]  /*12b0*/  EXIT ;  /* 0x000000000000794d */ /* 0x001fea0003800000 */
.L_x_59:
        /* <DEDUP_REMOVED lines=12> */
.L_x_89:


//--------------------- .text._Z17im2col_gpu_kernelIdEvPT_PKS0_iiiiiiiiiii --------------------------
	.section	.text._Z17im2col_gpu_kernelIdEvPT_PKS0_iiiiiiiiiii,"ax",@progbits
	.align	128
        .global         _Z17im2col_gpu_kernelIdEvPT_PKS0_iiiiiiiiiii
        .type           _Z17im2col_gpu_kernelIdEvPT_PKS0_iiiiiiiiiii,@function
        .size           _Z17im2col_gpu_kernelIdEvPT_PKS0_iiiiiiiiiii,(.L_x_90 - _Z17im2col_gpu_kernelIdEvPT_PKS0_iiiiiiiiiii)
        .other          _Z17im2col_gpu_kernelIdEvPT_PKS0_iiiiiiiiiii,@"STO_CUDA_ENTRY STV_DEFAULT"
_Z17im2col_gpu_kernelIdEvPT_PKS0_iiiiiiiiiii:
.text._Z17im2col_gpu_kernelIdEvPT_PKS0_iiiiiiiiiii:
        /* <DEDUP_REMOVED lines=11> */
[----:B------:R-:W2:Y:S05]  /*00b0*/  LDCU UR6, c[0x0][0x39c] ;  /* 0x00007380ff0677ac */ /* 0x000eaa0008000800 */
[----:B------:R-:W3:Y:S08]  /*00c0*/  LDC R2, c[0x0][0x394] ;  /* 0x0000e500ff027b82 */ /* 0x000ef00000000800 */
[----:B------:R-:W4:Y:S01]  /*00d0*/  LDC R13, c[0x0][0x3b8] ;  /* 0x0000ee00ff0d7b82 */ /* 0x000f220000000800 */
[----:B0-----:R-:W-:-:S04]  /*00e0*/  IABS R7, R9 ;  /* 0x0000000900077213 */ /* 0x001fc80000000000 */
[----:B------:R-:W0:Y:S01]  /*00f0*/  I2F.RP R3, R7 ;  /* 0x0000000700037306 */ /* 0x000e220000209400 */
[----:B---3--:R-:W-:-:S07]  /*0100*/  IABS R10, R2 ;  /* 0x00000002000a7213 */ /* 0x008fce0000000000 */
[----:B0-----:R-:W0:Y:S02]  /*0110*/  MUFU.RCP R3, R3 ;  /* 0x0000000300037308 */ /* 0x001e240000001000 */
[----:B0-----:R-:W-:-:S06]  /*0120*/  VIADD R4, R3, 0xffffffe ;  /* 0x0ffffffe03047836 */ /* 0x001fcc0000000000 */
[----:B------:R0:W3:Y:S02]  /*0130*/  F2I.FTZ.U32.TRUNC.NTZ R5, R4 ;  /* 0x0000000400057305 */ /* 0x0000e4000021f000 */
[----:B0-----:R-:W-:Y:S02]  /*0140*/  IMAD.MOV.U32 R4, RZ, RZ, RZ ;  /* 0x000000ffff047224 */ /* 0x001fe400078e00ff */
[----:B---3--:R-:W-:-:S04]  /*0150*/  IMAD.MOV R6, RZ, RZ, -R5 ;  /* 0x000000ffff067224 */ /* 0x008fc800078e0a05 */
[----:B------:R-:W-:Y:S02]  /*0160*/  IMAD R11, R6, R7, RZ ;  /* 0x00000007060b7224 */ /* 0x000fe400078e02ff */
[----:B------:R-:W0:Y:S02]  /*0170*/  I2F.RP R6, R10 ;  /* 0x0000000a00067306 */ /* 0x000e240000209400 */
[----:B------:R-:W-:-:S06]  /*0180*/  IMAD.HI.U32 R5, R5, R11, R4 ;  /* 0x0000000b05057227 */ /* 0x000fcc00078e0004 */
[----:B------:R-:W-:-:S04]  /*0190*/  IMAD.HI.U32 R3, R5, R8, RZ ;  /* 0x0000000805037227 */ /* 0x000fc800078e00ff */
[----:B------:R-:W-:Y:S01]  /*01a0*/  IMAD.MOV R4, RZ, RZ, -R3 ;  /* 0x000000ffff047224 */ /* 0x000fe200078e0a03 */
[----:B0-----:R-:W0:Y:S03]  /*01b0*/  MUFU.RCP R6, R6 ;  /* 0x0000000600067308 */ /* 0x001e260000001000 */
[----:B------:R-:W-:-:S05]  /*01c0*/  IMAD R4, R7, R4, R8 ;  /* 0x0000000407047224 */ /* 0x000fca00078e0208 */
[----:B------:R-:W-:Y:S01]  /*01d0*/  ISETP.GT.U32.AND P1, PT, R7, R4, PT ;  /* 0x000000040700720c */ /* 0x000fe20003f24070 */
[----:B0-----:R-:W-:-:S12]  /*01e0*/  VIADD R5, R6, 0xffffffe ;  /* 0x0ffffffe06057836 */ /* 0x001fd80000000000 */
[----:B------:R-:W-:Y:S02]  /*01f0*/  @!P1 IMAD.IADD R4, R4, 0x1, -R7 ;  /* 0x0000000104049824 */ /* 0x000fe400078e0a07 */
[----:B------:R-:W-:Y:S01]  /*0200*/  @!P1 VIADD R3, R3, 0x1 ;  /* 0x0000000103039836 */ /* 0x000fe20000000000 */
[----:B------:R-:W-:Y:S01]  /*0210*/  ISETP.NE.AND P1, PT, R9, RZ, PT ;  /* 0x000000ff0900720c */ /* 0x000fe20003f25270 */
[----:B------:R-:W0:Y:S01]  /*0220*/  F2I.FTZ.U32.TRUNC.NTZ R5, R5 ;  /* 0x0000000500057305 */ /* 0x000e22000021f000 */
[----:B------:R-:W-:Y:S02]  /*0230*/  ISETP.GE.U32.AND P0, PT, R4, R7, PT ;  /* 0x000000070400720c */ /* 0x000fe40003f06070 */
[----:B------:R-:W-:-:S04]  /*0240*/  LOP3.LUT R4, R0, R9, RZ, 0x3c, !PT ;  /* 0x0000000900047212 */ /* 0x000fc800078e3cff */
[----:B------:R-:W-:Y:S01]  /*0250*/  ISETP.GE.AND P2, PT, R4, RZ, PT ;  /* 0x000000ff0400720c */ /* 0x000fe20003f46270 */
[----:B------:R-:W-:-:S06]  /*0260*/  IMAD.MOV.U32 R4, RZ, RZ, RZ ;  /* 0x000000ffff047224 */ /* 0x000fcc00078e00ff */
[----:B------:R-:W-:-:S04]  /*0270*/  @P0 VIADD R3, R3, 0x1 ;  /* 0x0000000103030836 */ /* 0x000fc80000000000 */
[----:B------:R-:W-:Y:S02]  /*0280*/  IMAD.MOV.U32 R15, RZ, RZ, R3 ;  /* 0x000000ffff0f7224 */ /* 0x000fe400078e0003 */
[----:B0-----:R-:W-:Y:S02]  /*0290*/  IMAD.MOV R3, RZ, RZ, -R5 ;  /* 0x000000ffff037224 */ /* 0x001fe400078e0a05 */
[----:B------:R-:W-:Y:S01]  /*02a0*/  @!P2 IMAD.MOV R15, RZ, RZ, -R15 ;  /* 0x000000ffff0fa224 */ /* 0x000fe200078e0a0f */
[----:B------:R-:W-:Y:S01]  /*02b0*/  @!P1 LOP3.LUT R15, RZ, R9, RZ, 0x33, !PT ;  /* 0x00000009ff0f9212 */ /* 0x000fe200078e33ff */
[----:B------:R-:W-:-:S03]  /*02c0*/  IMAD R3, R3, R10, RZ ;  /* 0x0000000a03037224 */ /* 0x000fc600078e02ff */
[----:B------:R-:W-:Y:S01]  /*02d0*/  IABS R6, R15 ;  /* 0x0000000f00067213 */ /* 0x000fe20000000000 */
[----:B------:R-:W-:-:S04]  /*02e0*/  IMAD.HI.U32 R4, R5, R3, R4 ;  /* 0x0000000305047227 */ /* 0x000fc800078e0004 */
[----:B------:R-:W-:Y:S02]  /*02f0*/  IMAD.MOV.U32 R3, RZ, RZ, R6 ;  /* 0x000000ffff037224 */ /* 0x000fe400078e0006 */
[----:B------:R-:W-:Y:S02]  /*0300*/  IMAD.MOV R8, RZ, RZ, -R15 ;  /* 0x000000ffff087224 */ /* 0x000fe400078e0a0f */
[----:B------:R-:W-:-:S04]  /*0310*/  IMAD.HI.U32 R4, R4, R3, RZ ;  /* 0x0000000304047227 */ /* 0x000fc800078e00ff */
[----:B------:R-:W-:Y:S02]  /*0320*/  IMAD.MOV R5, RZ, RZ, -R4 ;  /* 0x000000ffff057224 */ /* 0x000fe400078e0a04 */
[----:B------:R-:W-:Y:S02]  /*0330*/  IMAD R8, R9, R8, R0 ;  /* 0x0000000809087224 */ /* 0x000fe400078e0200 */
[----:B------:R-:W-:-:S05]  /*0340*/  IMAD R3, R10, R5, R3 ;  /* 0x000000050a037224 */ /* 0x000fca00078e0203 */
[----:B------:R-:W-:-:S13]  /*0350*/  ISETP.GT.U32.AND P1, PT, R10, R3, PT ;  /* 0x000000030a00720c */ /* 0x000fda0003f24070 */
[----:B------:R-:W-:Y:S02]  /*0360*/  @!P1 IMAD.IADD R3, R3, 0x1, -R10 ;  /* 0x0000000103039824 */ /* 0x000fe400078e0a0a */
[----:B------:R-:W-:Y:S01]  /*0370*/  @!P1 VIADD R4, R4, 0x1 ;  /* 0x0000000104049836 */ /* 0x000fe20000000000 */
[----:B------:R-:W-:Y:S02]  /*0380*/  ISETP.NE.AND P1, PT, R2, RZ, PT ;  /* 0x000000ff0200720c */ /* 0x000fe40003f25270 */
[----:B------:R-:W-:Y:S02]  /*0390*/  ISETP.GE.U32.AND P0, PT, R3, R10, PT ;  /* 0x0000000a0300720c */ /* 0x000fe40003f06070 */
[----:B------:R-:W-:Y:S01]  /*03a0*/  LOP3.LUT R3, R15, R2, RZ, 0x3c, !PT ;  /* 0x000000020f037212 */ /* 0x000fe200078e3cff */
[----:B------:R-:W0:Y:S03]  /*03b0*/  LDC.64 R10, c[0x0][0x3a8] ;  /* 0x0000ea00ff0a7b82 */ /* 0x000e260000000a00 */
[----:B------:R-:W-:-:S07]  /*03c0*/  ISETP.GE.AND P2, PT, R3, RZ, PT ;  /* 0x000000ff0300720c */ /* 0x000fce0003f46270 */
[----:B------:R-:W-:-:S04]  /*03d0*/  @P0 VIADD R4, R4, 0x1 ;  /* 0x0000000104040836 */ /* 0x000fc80000000000 */
[----:B------:R-:W-:Y:S02]  /*03e0*/  IMAD.MOV.U32 R3, RZ, RZ, R4 ;  /* 0x000000ffff037224 */ /* 0x000fe400078e0004 */
[----:B------:R-:W3:Y:S02]  /*03f0*/  LDC.64 R4, c[0x0][0x3a0] ;  /* 0x0000e800ff047b82 */ /* 0x000ee40000000a00 */
[----:B------:R-:W-:Y:S01]  /*0400*/  @!P2 IMAD.MOV R3, RZ, RZ, -R3 ;  /* 0x000000ffff03a224 */ /* 0x000fe200078e0a03 */
[----:B------:R-:W-:-:S05]  /*0410*/  @!P1 LOP3.LUT R3, RZ, R2, RZ, 0x33, !PT ;  /* 0x00000002ff039212 */ /* 0x000fca00078e33ff */
[----:B------:R-:W-:Y:S01]  /*0420*/  IMAD.MOV R7, RZ, RZ, -R3 ;  /* 0x000000ffff077224 */ /* 0x000fe200078e0a03 */
[----:B0-----:R-:W-:Y:S01]  /*0430*/  ISETP.GE.AND P0, PT, R10, 0x1, PT ;  /* 0x000000010a00780c */ /* 0x001fe20003f06270 */
[----:B-1----:R-:W-:Y:S02]  /*0440*/  IMAD R0, R8, R11, -UR5 ;  /* 0x8000000508007e24 */ /* 0x002fe4000f8e020b */
[----:B------:R-:W-:-:S04]  /*0450*/  IMAD R14, R2, R7, R15 ;  /* 0x00000007020e7224 */ /* 0x000fc800078e020f */
[----:B----4-:R-:W-:Y:S02]  /*0460*/  IMAD R7, R14, UR4, -R13 ;  /* 0x000000040e077c24 */ /* 0x010fe4000f8e0a0d */
[----:B------:R-:W0:Y:S02]  /*0470*/  LDC.64 R12, c[0x0][0x380] ;  /* 0x0000e000ff0c7b82 */ /* 0x000e240000000a00 */
[----:B---3--:R-:W-:-:S04]  /*0480*/  IMAD R11, R3, R4, R7 ;  /* 0x00000004030b7224 */ /* 0x008fc800078e0207 */
[----:B--2---:R-:W-:Y:S01]  /*0490*/  IMAD R6, R11, UR6, R0 ;  /* 0x000000060b067c24 */ /* 0x004fe2000f8e0200 */
[----:B------:R-:W-:Y:S06]  /*04a0*/  @!P0 EXIT ;  /* 0x000000000000894d */ /* 0x000fec0003800000 */
[----:B------:R-:W-:Y:S01]  /*04b0*/  ISETP.GE.AND P0, PT, R5, 0x1, PT ;  /* 0x000000010500780c */ /* 0x000fe20003f06270 */
[----:B------:R-:W-:-:S04]  /*04c0*/  IMAD R11, R2, R5, RZ ;  /* 0x00000005020b7224 */ /* 0x000fc800078e02ff */
[----:B------:R-:W-:-:S08]  /*04d0*/  IMAD R11, R11, R10, RZ ;  /* 0x0000000a0b0b7224 */ /* 0x000fd000078e02ff */
[----:B------:R-:W-:Y:S05]  /*04e0*/  @!P0 EXIT ;  /* 0x000000000000894d */ /* 0x000fea0003800000 */
[----:B------:R-:W-:Y:S01]  /*04f0*/  IMAD R11, R3, R11, R14 ;  /* 0x0000000b030b7224 */ /* 0x000fe200078e020e */
[C---:B------:R-:W-:Y:S01]  /*0500*/  LOP3.LUT R15, R5.reuse, 0x7, RZ, 0xc0, !PT ;  /* 0x00000007050f7812 */ /* 0x040fe200078ec0ff */
[----:B------:R-:W1:Y:S01]  /*0510*/  LDCU.64 UR6, c[0x0][0x358] ;  /* 0x00006b00ff0677ac */ /* 0x000e620008000a00 */
[----:B------:R-:W-:Y:S01]  /*0520*/  LOP3.LUT R18, R5, 0x3, RZ, 0xc0, !PT ;  /* 0x0000000305127812 */ /* 0x000fe200078ec0ff */
[----:B------:R-:W-:Y:S01]  /*0530*/  IMAD R11, R11, R9, R8 ;  /* 0x000000090b0b7224 */ /* 0x000fe200078e0208 */
[----:B------:R-:W-:Y:S01]  /*0540*/  LOP3.LUT R8, R5, 0x7ffffff8, RZ, 0xc0, !PT ;  /* 0x7ffffff805087812 */ /* 0x000fe200078ec0ff */
[----:B------:R-:W-:Y:S01]  /*0550*/  VIADD R3, R15, 0xffffffff ;  /* 0xffffffff0f037836 */ /* 0x000fe20000000000 */
[----:B------:R-:W-:Y:S01]  /*0560*/  SHF.R.S32.HI R10, RZ, 0x1f, R6 ;  /* 0x0000001fff0a7819 */ /* 0x000fe20000011406 */
[----:B0-----:R-:W-:Y:S01]  /*0570*/  IMAD.WIDE R12, R11, 0x8, R12 ;  /* 0x000000080b0c7825 */ /* 0x001fe200078e020c */
[----:B------:R-:W-:Y:S02]  /*0580*/  UMOV UR4, URZ ;  /* 0x000000ff00047c82 */ /* 0x000fe40008000000 */
[----:B------:R-:W-:Y:S01]  /*0590*/  ISETP.GE.U32.AND P2, PT, R3, 0x3, PT ;  /* 0x000000030300780c */ /* 0x000fe20003f46070 */
[----:B------:R-:W-:-:S02]  /*05a0*/  IMAD R9, R9, R2, RZ ;  /* 0x0000000209097224 */ /* 0x000fc400078e02ff */
[----:B------:R-:W-:Y:S02]  /*05b0*/  IMAD.MOV.U32 R4, RZ, RZ, R12 ;  /* 0x000000ffff047224 */ /* 0x000fe400078e000c */
[----:B------:R-:W-:-:S08]  /*05c0*/  IMAD.MOV.U32 R5, RZ, RZ, R13 ;  /* 0x000000ffff057224 */ /* 0x000fd000078e000d */
.L_x_71:
[----:B0-----:R-:W0:Y:S01]  /*05d0*/  LDCU.64 UR10, c[0x0][0x3a0] ;  /* 0x00007400ff0a77ac */ /* 0x001e220008000a00 */
[----:B----4-:R-:W-:Y:S02]  /*05e0*/  VIADD R2, R7, UR4 ;  /* 0x0000000407027c36 */ /* 0x010fe40008000000 */
[----:B------:R-:W-:Y:S01]  /*05f0*/  IMAD.MOV.U32 R11, RZ, RZ, RZ ;  /* 0x000000ffff0b7224 */ /* 0x000fe200078e00ff */
[----:B--2---:R-:W2:Y:S01]  /*0600*/  LDCU UR5, c[0x0][0x39c] ;  /* 0x00007380ff0577ac */ /* 0x004ea20008000800 */
[----:B---3--:R-:W3:Y:S01]  /*0610*/  LDCU UR8, c[0x0][0x3a8] ;  /* 0x00007500ff0877ac */ /* 0x008ee20008000800 */
[----:B0-----:R-:W-:Y:S01]  /*0620*/  UISETP.GE.U32.AND UP1, UPT, UR11, 0x8, UPT ;  /* 0x000000080b00788c */ /* 0x001fe2000bf26070 */
[----:B------:R-:W-:Y:S01]  /*0630*/  ISETP.GE.AND P0, PT, R2, UR10, PT ;  /* 0x0000000a02007c0c */ /* 0x000fe2000bf06270 */
[----:B--2---:R-:W-:-:S03]  /*0640*/  UIMAD UR9, UR4, UR5, URZ ;  /* 0x00000005040972a4 */ /* 0x004fc6000f8e02ff */
[----:B------:R-:W-:Y:S01]  /*0650*/  ISETP.GT.AND P0, PT, R2, -0x1, !P0 ;  /* 0xffffffff0200780c */ /* 0x000fe20004704270 */
[----:B------:R-:W-:-:S04]  /*0660*/  UIADD3 UR4, UPT, UPT, UR4, 0x1, URZ ;  /* 0x0000000104047890 */ /* 0x000fc8000fffe0ff */
[----:B---3--:R-:W-:Y:S01]  /*0670*/  UISETP.NE.AND UP0, UPT, UR4, UR8, UPT ;  /* 0x000000080400728c */ /* 0x008fe2000bf05270 */
[----:B------:R-:W-:Y:S10]  /*0680*/  BRA.U !UP1, `(.L_x_60) ;  /* 0x0000000509487547 */ /* 0x000ff4000b800000 */
[----:B------:R-:W-:Y:S01]  /*0690*/  IMAD.MOV.U32 R11, RZ, RZ, RZ ;  /* 0x000000ffff0b7224 */ /* 0x000fe200078e00ff */
[----:B------:R-:W0:Y:S01]  /*06a0*/  LDCU UR5, c[0x0][0x39c] ;  /* 0x00007380ff0577ac */ /* 0x000e220008000800 */
[----:B------:R-:W2:Y:S05]  /*06b0*/  LDCU.64 UR10, c[0x0][0x388] ;  /* 0x00007100ff0a77ac */ /* 0x000eaa0008000a00 */
.L_x_61:
[----:B------:R-:W-:Y:S01]  /*06c0*/  IMAD.IADD R14, R0, 0x1, R11 ;  /* 0x00000001000e7824 */ /* 0x000fe200078e020b */
[----:B---3--:R-:W-:-:S04]  /*06d0*/  CS2R R20, SRZ ;  /* 0x0000000000147805 */ /* 0x008fc8000001ff00 */
[----:B0-----:R-:W-:-:S04]  /*06e0*/  ISETP.GE.AND P1, PT, R14, UR5, PT ;  /* 0x000000050e007c0c */ /* 0x001fc8000bf26270 */
[----:B------:R-:W-:-:S04]  /*06f0*/  ISETP.GT.AND P1, PT, R14, -0x1, !P1 ;  /* 0xffffffff0e00780c */ /* 0x000fc80004f24270 */
[----:B------:R-:W-:-:S13]  /*0700*/  PLOP3.LUT P1, PT, P0, P1, PT, 0x80, 0x8 ;  /* 0x000000000008781c */ /* 0x000fda0000723070 */
[----:B------:R-:W-:-:S05]  /*0710*/  @P1 VIADD R3, R11, UR9 ;  /* 0x000000090b031c36 */ /* 0x000fca0008000000 */
[----:B------:R-:W-:-:S04]  /*0720*/  @P1 IADD3 R2, P3, PT, R6, R3, RZ ;  /* 0x0000000306021210 */ /* 0x000fc80007f7e0ff */
[----:B------:R-:W-:Y:S02]  /*0730*/  @P1 LEA.HI.X.SX32 R3, R3, R10, 0x1, P3 ;  /* 0x0000000a03031211 */ /* 0x000fe400018f0eff */
[----:B--2---:R-:W-:-:S04]  /*0740*/  @P1 LEA R12, P3, R2, UR10, 0x3 ;  /* 0x0000000a020c1c11 */ /* 0x004fc8000f8618ff */
[----:B------:R-:W-:-:S05]  /*0750*/  @P1 LEA.HI.X R13, R2, UR11, R3, 0x3, P3 ;  /* 0x0000000b020d1c11 */ /* 0x000fca00098f1c03 */
[----:B-1----:R0:W2:Y:S01]  /*0760*/  @P1 LDG.E.64 R20, desc[UR6][R12.64] ;  /* 0x000000060c141981 */ /* 0x0020a2000c1e1b00 */
        /* <DEDUP_REMOVED lines=68> */
.L_x_60:
        /* <DEDUP_REMOVED lines=14> */
[----:B-1----:R-:W2:Y:S01]  /*0c90*/  @P1 LDG.E.64 R16, desc[UR6][R20.64] ;  /* 0x0000000614101981 */ /* 0x002ea2000c1e1b00 */
        /* <DEDUP_REMOVED lines=31> */
.L_x_65:
[----:B------:R-:W-:Y:S05]  /*0e90*/  BSYNC.RECONVERGENT B0 ;  /* 0x0000000000007941 */ /* 0x000fea0003800200 */
.L_x_64:
[----:B-----5:R2:W-:Y:S01]  /*0ea0*/  STG.E.64 desc[UR6][R24.64], R16 ;  /* 0x0000001018007986 */ /* 0x0205e2000c101b06 */
[----:B------:R-:W-:Y:S02]  /*0eb0*/  VIADD R11, R11, 0x4 ;  /* 0x000000040b0b7836 */ /* 0x000fe40000000000 */
[----:B-1----:R-:W-:-:S07]  /*0ec0*/  IMAD.WIDE R4, R9, 0x8, R24 ;  /* 0x0000000809047825 */ /* 0x002fce00078e0218 */
.L_x_63:
        /* <DEDUP_REMOVED lines=15> */
[----:B-1----:R-:W2:Y:S01]  /*0fc0*/  @P1 LDG.E.64 R12, desc[UR6][R16.64] ;  /* 0x00000006100c1981 */ /* 0x002ea2000c1e1b00 */
        /* <DEDUP_REMOVED lines=17> */
.L_x_68:
[----:B------:R-:W-:Y:S05]  /*10e0*/  BSYNC.RECONVERGENT B0 ;  /* 0x0000000000007941 */ /* 0x000fea0003800200 */
.L_x_67:
[----:B-----5:R4:W-:Y:S01]  /*10f0*/  STG.E.64 desc[UR6][R2.64], R20 ;  /* 0x0000001402007986 */ /* 0x0209e2000c101b06 */
[----:B0-----:R-:W-:-:S04]  /*1100*/  IMAD.WIDE R4, R9, 0x8, R2 ;  /* 0x0000000809047825 */ /* 0x001fc800078e0202 */
[----:B------:R-:W-:-:S07]  /*1110*/  VIADD R11, R11, 0x2 ;  /* 0x000000020b0b7836 */ /* 0x000fce0000000000 */
.L_x_66:
[----:B------:R-:W5:Y:S02]  /*1120*/  LDCU UR8, c[0x0][0x3a4] ;  /* 0x00007480ff0877ac */ /* 0x000f640008000800 */
[----:B-----5:R-:W-:-:S09]  /*1130*/  ULOP3.LUT UP1, URZ, UR8, 0x1, URZ, 0xc0, !UPT ;  /* 0x0000000108ff7892 */ /* 0x020fd2000f82c0ff */
[----:B------:R-:W-:Y:S05]  /*1140*/  BRA.U !UP1, `(.L_x_62) ;  /* 0x0000000109447547 */ /* 0x000fea000b800000 */
[----:B0---4-:R-:W-:Y:S01]  /*1150*/  IMAD.IADD R2, R0, 0x1, R11 ;  /* 0x0000000100027824 */ /* 0x011fe200078e020b */
        /* <DEDUP_REMOVED lines=12> */
[----:B-1----:R-:W5:Y:S03]  /*1220*/  LDG.E.64 R2, desc[UR6][R2.64] ;  /* 0x0000000602027981 */ /* 0x002f66000c1e1b00 */
.L_x_70:
[----:B-1----:R-:W-:Y:S05]  /*1230*/  BSYNC.RECONVERGENT B0 ;  /* 0x0000000000007941 */ /* 0x002fea0003800200 */
.L_x_69:
[----:B-----5:R0:W-:Y:S02]  /*1240*/  STG.E.64 desc[UR6][R4.64], R2 ;  /* 0x0000000204007986 */ /* 0x0201e4000c101b06 */
[----:B0-----:R-:W-:-:S07]  /*1250*/  IMAD.WIDE R4, R9, 0x8, R4 ;  /* 0x0000000809047825 */ /* 0x001fce00078e0204 */
.L_x_62:
[----:B------:R-:W-:Y:S05]  /*1260*/  BRA.U UP0, `(.L_x_71) ;  /* 0xfffffff100d87547 */ /* 0x000fea000b83ffff */
[----:B-1----:R-:W-:Y:S05]  /*1270*/  EXIT ;  /* 0x000000000000794d */ /* 0x002fea0003800000 */
.L_x_72:
        /* <DEDUP_REMOVED lines=16> */
.L_x_90:


//--------------------- .text._Z17im2col_gpu_kernelIfEvPT_PKS0_iiiiiiiiiii --------------------------
	.section	.text._Z17im2col_gpu_kernelIfEvPT_PKS0_iiiiiiiiiii,"ax",@progbits
	.align	128
        .global         _Z17im2col_gpu_kernelIfEvPT_PKS0_iiiiiiiiiii
        .type           _Z17im2col_gpu_kernelIfEvPT_PKS0_iiiiiiiiiii,@function
        .size           _Z17im2col_gpu_kernelIfEvPT_PKS0_iiiiiiiiiii,(.L_x_91 - _Z17im2col_gpu_kernelIfEvPT_PKS0_iiiiiiiiiii)
        .other          _Z17im2col_gpu_kernelIfEvPT_PKS0_iiiiiiiiiii,@"STO_CUDA_ENTRY STV_DEFAULT"
_Z17im2col_gpu_kernelIfEvPT_PKS0_iiiiiiiiiii:
.text._Z17im2col_gpu_kernelIfEvPT_PKS0_iiiiiiiiiii:
        /* <DEDUP_REMOVED lines=32> */
[----:B------:R-:W1:Y:S03]  /*0200*/  LDC.64 R10, c[0x0][0x3a8] ;  /* 0x0000ea00ff0a7b82 */ /* 0x000e660000000a00 */
        /* <DEDUP_REMOVED lines=13> */
[----:B------:R-:W-:Y:S01]  /*02e0*/  IABS R6, R15 ;  /* 0x0000000f00067213 */ /* 0x000fe20000000000 */
[----:B------:R-:W-:-:S02]  /*02f0*/  IMAD.MOV R8, RZ, RZ, -R15 ;  /* 0x000000ffff087224 */ /* 0x000fc400078e0a0f */
[----:B------:R-:W-:-:S04]  /*0300*/  IMAD.HI.U32 R2, R3, R5, R2 ;  /* 0x0000000503027227 */ /* 0x000fc800078e0002 */
[----:B------:R-:W-:Y:S02]  /*0310*/  IMAD.MOV.U32 R3, RZ, RZ, R6 ;  /* 0x000000ffff037224 */ /* 0x000fe400078e0006 */
[----:B------:R-:W0:Y:S01]  /*0320*/  LDC.64 R6, c[0x0][0x3a0] ;  /* 0x0000e800ff067b82 */ /* 0x000e220000000a00 */
[----:B------:R-:W-:Y:S02]  /*0330*/  IMAD R8, R9, R8, R0 ;  /* 0x0000000809087224 */ /* 0x000fe400078e0200 */
[----:B------:R-:W-:-:S04]  /*0340*/  IMAD.HI.U32 R2, R2, R3, RZ ;  /* 0x0000000302027227 */ /* 0x000fc800078e00ff */
[----:B------:R-:W-:Y:S02]  /*0350*/  IMAD.MOV R5, RZ, RZ, -R2 ;  /* 0x000000ffff057224 */ /* 0x000fe400078e0a02 */
[----:B-1----:R-:W-:Y:S02]  /*0360*/  IMAD R0, R8, R11, -UR5 ;  /* 0x8000000508007e24 */ /* 0x002fe4000f8e020b */
        /* <DEDUP_REMOVED lines=8> */
[----:B------:R-:W-:Y:S01]  /*03f0*/  @P0 VIADD R2, R2, 0x1 ;  /* 0x0000000102020836 */ /* 0x000fe20000000000 */
[----:B------:R-:W-:-:S03]  /*0400*/  ISETP.GE.AND P0, PT, R10, 0x1, PT ;  /* 0x000000010a00780c */ /* 0x000fc60003f06270 */
[----:B------:R-:W-:-:S04]  /*0410*/  IMAD.MOV.U32 R5, RZ, RZ, R2 ;  /* 0x000000ffff057224 */ /* 0x000fc800078e0002 */
[----:B------:R-:W-:Y:S01]  /*0420*/  @!P2 IMAD.MOV R5, RZ, RZ, -R5 ;  /* 0x000000ffff05a224 */ /* 0x000fe200078e0a05 */
[----:B------:R-:W-:-:S05]  /*0430*/  @!P1 LOP3.LUT R5, RZ, R4, RZ, 0x33, !PT ;  /* 0x00000004ff059212 */ /* 0x000fca00078e33ff */
[----:B------:R-:W-:-:S04]  /*0440*/  IMAD.MOV R3, RZ, RZ, -R5 ;  /* 0x000000ffff037224 */ /* 0x000fc800078e0a05 */
[----:B------:R-:W-:-:S04]  /*0450*/  IMAD R14, R4, R3, R15 ;  /* 0x00000003040e7224 */ /* 0x000fc800078e020f */
[----:B----4-:R-:W-:Y:S02]  /*0460*/  IMAD R3, R14, UR4, -R13 ;  /* 0x000000040e037c24 */ /* 0x010fe4000f8e0a0d */
[----:B------:R-:W1:Y:S02]  /*0470*/  LDC.64 R12, c[0x0][0x380] ;  /* 0x0000e000ff0c7b82 */ /* 0x000e640000000a00 */
[----:B0-----:R-:W-:-:S04]  /*0480*/  IMAD R11, R5, R6, R3 ;  /* 0x00000006050b7224 */ /* 0x001fc800078e0203 */
[----:B--2---:R-:W-:Y:S01]  /*0490*/  IMAD R2, R11, UR6, R0 ;  /* 0x000000060b027c24 */ /* 0x004fe2000f8e0200 */
[----:B------:R-:W-:Y:S06]  /*04a0*/  @!P0 EXIT ;  /* 0x000000000000894d */ /* 0x000fec0003800000 */
[----:B------:R-:W-:Y:S01]  /*04b0*/  ISETP.GE.AND P0, PT, R7, 0x1, PT ;  /* 0x000000010700780c */ /* 0x000fe20003f06270 */
[----:B------:R-:W-:-:S04]  /*04c0*/  IMAD R11, R4, R7, RZ ;  /* 0x00000007040b7224 */ /* 0x000fc800078e02ff */
[----:B------:R-:W-:-:S08]  /*04d0*/  IMAD R11, R11, R10, RZ ;  /* 0x0000000a0b0b7224 */ /* 0x000fd000078e02ff */
[----:B------:R-:W-:Y:S05]  /*04e0*/  @!P0 EXIT ;  /* 0x000000000000894d */ /* 0x000fea0003800000 */
[----:B------:R-:W-:Y:S01]  /*04f0*/  IMAD R11, R5, R11, R14 ;  /* 0x0000000b050b7224 */ /* 0x000fe200078e020e */
[----:B------:R-:W-:Y:S01]  /*0500*/  LOP3.LUT R16, R7, 0x7, RZ, 0xc0, !PT ;  /* 0x0000000707107812 */ /* 0x000fe200078ec0ff */
        /* <DEDUP_REMOVED lines=12> */
.L_x_84:
        /* <DEDUP_REMOVED lines=15> */
.L_x_74:
        /* <DEDUP_REMOVED lines=79> */
.L_x_73:
        /* <DEDUP_REMOVED lines=46> */
.L_x_78:
[----:B------:R-:W-:Y:S05]  /*0e90*/  BSYNC.RECONVERGENT B0 ;  /* 0x0000000000007941 */ /* 0x000fea0003800200 */
.L_x_77:
[----:B-----5:R2:W-:Y:S01]  /*0ea0*/  STG.E desc[UR6][R18.64], R17 ;  /* 0x0000001112007986 */ /* 0x0205e2000c101906 */
[----:B------:R-:W-:Y:S02]  /*0eb0*/  VIADD R11, R11, 0x4 ;  /* 0x000000040b0b7836 */ /* 0x000fe40000000000 */
[----:B-1----:R-:W-:-:S07]  /*0ec0*/  IMAD.WIDE R6, R9, 0x4, R18 ;  /* 0x0000000409067825 */ /* 0x002fce00078e0212 */
.L_x_76:
        /* <DEDUP_REMOVED lines=33> */
.L_x_81:
[----:B------:R-:W-:Y:S05]  /*10e0*/  BSYNC.RECONVERGENT B0 ;  /* 0x0000000000007941 */ /* 0x000fea0003800200 */
.L_x_80:
[----:B-----5:R4:W-:Y:S01]  /*10f0*/  STG.E desc[UR6][R4.64], R19 ;  /* 0x0000001304007986 */ /* 0x0209e2000c101906 */
[----:B01----:R-:W-:-:S04]  /*1100*/  IMAD.WIDE R6, R9, 0x4, R4 ;  /* 0x0000000409067825 */ /* 0x003fc800078e0204 */
[----:B------:R-:W-:-:S07]  /*1110*/  VIADD R11, R11, 0x2 ;  /* 0x000000020b0b7836 */ /* 0x000fce0000000000 */
.L_x_79:
        /* <DEDUP_REMOVED lines=17> */
.L_x_83:
[----:B------:R-:W-:Y:S05]  /*1230*/  BSYNC.RECONVERGENT B0 ;  /* 0x0000000000007941 */ /* 0x000fea0003800200 */
.L_x_82:
[----:B-----5:R1:W-:Y:S02]  /*1240*/  STG.E desc[UR6][R6.64], R5 ;  /* 0x0000000506007986 */ /* 0x0203e4000c101906 */
[----:B-1----:R-:W-:-:S07]  /*1250*/  IMAD.WIDE R6, R9, 0x4, R6 ;  /* 0x0000000409067825 */ /* 0x002fce00078e0206 */
.L_x_75:
[----:B------:R-:W-:Y:S05]  /*1260*/  BRA.U UP0, `(.L_x_84) ;  /* 0xfffffff100d87547 */ /* 0x000fea000b83ffff */
[----:B0-----:R-:W-:Y:S05]  /*1270*/  EXIT ;  /* 0x000000000000794d */ /* 0x001fea0003800000 */
.L_x_85:
        /* <DEDUP_REMOVED lines=16> */
.L_x_91:


//--------------------- .nv.global.init           --------------------------
	.section	.nv.global.init,"aw",@progbits
	.align	4
.nv.global.init:
	.type		mrg32k3aM1SubSeq,@object
	.size		mrg32k3aM1SubSeq,(mrg32k3aM2SubSeq - mrg32k3aM1SubSeq)
mrg32k3aM1SubSeq:
        /*0000*/ 	.byte	0x0b, 0xcc, 0xee, 0x04, 0x73, 0x29, 0x8b, 0x6f, 0xf6, 0x53, 0x03, 0xf6, 0x23, 0xf6, 0xea, 0xda
        /* <DEDUP_REMOVED lines=125> */
	.type		mrg32k3aM2SubSeq,@object
	.size		mrg32k3aM2SubSeq,(mrg32k3aM1 - mrg32k3aM2SubSeq)
mrg32k3aM2SubSeq:
        /* <DEDUP_REMOVED lines=126> */
	.type		mrg32k3aM1,@object
	.size		mrg32k3aM1,(mrg32k3aM1Seq - mrg32k3aM1)
mrg32k3aM1:
        /* <DEDUP_REMOVED lines=144> */
	.type		mrg32k3aM1Seq,@object
	.size		mrg32k3aM1Seq,(mrg32k3aM2 - mrg32k3aM1Seq)
mrg32k3aM1Seq:
        /* <DEDUP_REMOVED lines=144> */
	.type		mrg32k3aM2,@object
	.size		mrg32k3aM2,(mrg32k3aM2Seq - mrg32k3aM2)
mrg32k3aM2:
        /* <DEDUP_REMOVED lines=144> */
	.type		mrg32k3aM2Seq,@object
	.size		mrg32k3aM2Seq,(precalc_xorwow_matrix - mrg32k3aM2Seq)
mrg32k3aM2Seq:
        /* <DEDUP_REMOVED lines=144> */
	.type		precalc_xorwow_matrix,@object
	.size		precalc_xorwow_matrix,(precalc_xorwow_offset_matrix - precalc_xorwow_matrix)
precalc_xorwow_matrix:
        /* <DEDUP_REMOVED lines=6400> */
	.type		precalc_xorwow_offset_matrix,@object
	.size		precalc_xorwow_offset_matrix,(.L_1 - precalc_xorwow_offset_matrix)
precalc_xorwow_offset_matrix:
        /* <DEDUP_REMOVED lines=6400> */
.L_1:


//--------------------- .nv.shared.reserved.0     --------------------------
	.section	.nv.shared.reserved.0,"aw",@nobits
	.weak		__nv_reservedSMEM_offset_0_alias
	.size		__nv_reservedSMEM_offset_0_alias, 0, 64
	.other		__nv_reservedSMEM_offset_0_alias,@"STO_CUDA_RESERVED_SHARED STV_DEFAULT"
__nv_reservedSMEM_offset_0_alias:
	.zero		0
	.zero		64


//--------------------- .nv.constant0._Z17col2im_gpu_kernelIdEvPT_PKS0_iiiiiiiiiiii --------------------------
	.section	.nv.constant0._Z17col2im_gpu_kernelIdEvPT_PKS0_iiiiiiiiiiii,"a",@progbits
	.sectionflags	@""
	.align	4
.nv.constant0._Z17col2im_gpu_kernelIdEvPT_PKS0_iiiiiiiiiiii:
	.zero		960


//--------------------- .nv.constant0._Z17col2im_gpu_kernelIfEvPT_PKS0_iiiiiiiiiiii --------------------------
	.section	.nv.constant0._Z17col2im_gpu_kernelIfEvPT_PKS0_iiiiiiiiiiii,"a",@progbits
	.sectionflags	@""
	.align	4
.nv.constant0._Z17col2im_gpu_kernelIfEvPT_PKS0_iiiiiiiiiiii:
	.zero		960


//--------------------- .nv.constant0._Z23im2col_gpu_local_kernelIdEvPT_PKS0_iiiiiiiiiiiii --------------------------
	.section	.nv.constant0._Z23im2col_gpu_local_kernelIdEvPT_PKS0_iiiiiiiiiiiii,"a",@progbits
	.sectionflags	@""
	.align	4
.nv.constant0._Z23im2col_gpu_local_kernelIdEvPT_PKS0_iiiiiiiiiiiii:
	.zero		964


//--------------------- .nv.constant0._Z23im2col_gpu_local_kernelIfEvPT_PKS0_iiiiiiiiiiiii --------------------------
	.section	.nv.constant0._Z23im2col_gpu_local_kernelIfEvPT_PKS0_iiiiiiiiiiiii,"a",@progbits
	.sectionflags	@""
	.align	4
.nv.constant0._Z23im2col_gpu_local_kernelIfEvPT_PKS0_iiiiiiiiiiiii:
	.zero		964


//--------------------- .nv.constant0._Z17im2col_gpu_kernelIdEvPT_PKS0_iiiiiiiiiii --------------------------
	.section	.nv.constant0._Z17im2col_gpu_kernelIdEvPT_PKS0_iiiiiiiiiii,"a",@progbits
	.sectionflags	@""
	.align	4
.nv.constant0._Z17im2col_gpu_kernelIdEvPT_PKS0_iiiiiiiiiii:
	.zero		956


//--------------------- .nv.constant0._Z17im2col_gpu_kernelIfEvPT_PKS0_iiiiiiiiiii --------------------------
	.section	.nv.constant0._Z17im2col_gpu_kernelIfEvPT_PKS0_iiiiiiiiiii,"a",@progbits
	.sectionflags	@""
	.align	4
.nv.constant0._Z17im2col_gpu_kernelIfEvPT_PKS0_iiiiiiiiiii:
	.zero		956


//--------------------- SYMBOLS --------------------------

	.type		.nv.reservedSmem.offset0,@object
	.size		.nv.reservedSmem.offset0,0x4
